//
// Generated by NVIDIA NVVM Compiler
//
// Compiler Build ID: CL-36424714
// Cuda compilation tools, release 13.0, V13.0.88
// Based on NVVM 20.0.0
//

.version 9.0
.target sm_100
.address_size 64

	// .globl	_Z10dla_kernelPiiiim
.global .align 4 .b8 precalc_xorwow_matrix[102400];
.global .align 4 .b8 precalc_xorwow_offset_matrix[102400];
.global .align 4 .b8 mrg32k3aM1[2304];
.global .align 4 .b8 mrg32k3aM2[2304];
.global .align 4 .b8 mrg32k3aM1SubSeq[2016];
.global .align 4 .b8 mrg32k3aM2SubSeq[2016];
.global .align 4 .b8 mrg32k3aM1Seq[2304];
.global .align 4 .b8 mrg32k3aM2Seq[2304];
.const .align 8 .b8 __cr_lgamma_table[72];

.visible .entry _Z10dla_kernelPiiiim(
	.param .u64 .ptr .align 1 _Z10dla_kernelPiiiim_param_0,
	.param .u32 _Z10dla_kernelPiiiim_param_1,
	.param .u32 _Z10dla_kernelPiiiim_param_2,
	.param .u32 _Z10dla_kernelPiiiim_param_3,
	.param .u64 _Z10dla_kernelPiiiim_param_4
)
{
	.local .align 8 .b8 	__local_depot0[48];
	.reg .b64 	%SP;
	.reg .b64 	%SPL;
	.reg .pred 	%p<96>;
	.reg .b32 	%r<1282>;
	.reg .b64 	%rd<39>;

	mov.u64 	%SPL, __local_depot0;
	ld.param.u64 	%rd12, [_Z10dla_kernelPiiiim_param_0];
	ld.param.u32 	%r575, [_Z10dla_kernelPiiiim_param_1];
	ld.param.u32 	%r577, [_Z10dla_kernelPiiiim_param_2];
	ld.param.u32 	%r576, [_Z10dla_kernelPiiiim_param_3];
	ld.param.u64 	%rd11, [_Z10dla_kernelPiiiim_param_4];
	cvta.to.global.u64 	%rd1, %rd12;
	mov.u32 	%r578, %ctaid.x;
	mov.u32 	%r579, %ntid.x;
	mov.u32 	%r580, %tid.x;
	mad.lo.s32 	%r1, %r578, %r579, %r580;
	setp.ge.s32 	%p3, %r1, %r577;
	@%p3 bra 	$L__BB0_129;
	add.u64 	%rd2, %SPL, 0;
	cvt.u32.u64 	%r581, %rd11;
	xor.b32  	%r582, %r581, -1429050551;
	mul.lo.s32 	%r583, %r582, 1099087573;
	{ .reg .b32 tmp; mov.b64 {tmp, %r584}, %rd11; }
	xor.b32  	%r585, %r584, -136515619;
	mul.lo.s32 	%r586, %r585, -1703105765;
	add.s32 	%r587, %r583, %r586;
	add.s32 	%r2, %r587, 6615241;
	add.s32 	%r999, %r583, 123456789;
	st.local.v2.u32 	[%rd2], {%r2, %r999};
	xor.b32  	%r1000, %r583, 362436069;
	add.s32 	%r1001, %r586, 521288629;
	st.local.v2.u32 	[%rd2+8], {%r1000, %r1001};
	xor.b32  	%r1002, %r586, 88675123;
	add.s32 	%r1003, %r583, 5783321;
	st.local.v2.u32 	[%rd2+16], {%r1002, %r1003};
	setp.eq.s32 	%p4, %r1, 0;
	@%p4 bra 	$L__BB0_116;
	cvt.s64.s32 	%rd38, %r1;
	mov.b32 	%r986, 0;
$L__BB0_3:
	mov.u64 	%rd4, %rd38;
	and.b64  	%rd5, %rd4, 3;
	setp.eq.s64 	%p5, %rd5, 0;
	@%p5 bra 	$L__BB0_115;
	mul.wide.u32 	%rd14, %r986, 3200;
	mov.u64 	%rd15, precalc_xorwow_matrix;
	add.s64 	%rd6, %rd15, %rd14;
	mov.b32 	%r999, 0;
	mov.u32 	%r1000, %r999;
	mov.u32 	%r1001, %r999;
	mov.u32 	%r1002, %r999;
	mov.u32 	%r1003, %r999;
	mov.u32 	%r992, %r999;
$L__BB0_5:
	mul.wide.u32 	%rd16, %r992, 4;
	add.s64 	%rd17, %rd2, %rd16;
	ld.local.u32 	%r20, [%rd17+4];
	shl.b32 	%r21, %r992, 5;
	mov.b32 	%r998, 0;
$L__BB0_6:
	.pragma "nounroll";
	shr.u32 	%r591, %r20, %r998;
	and.b32  	%r592, %r591, 1;
	setp.eq.b32 	%p6, %r592, 1;
	not.pred 	%p7, %p6;
	add.s32 	%r593, %r21, %r998;
	mul.lo.s32 	%r594, %r593, 5;
	mul.wide.u32 	%rd18, %r594, 4;
	add.s64 	%rd7, %rd6, %rd18;
	@%p7 bra 	$L__BB0_8;
	ld.global.u32 	%r595, [%rd7];
	xor.b32  	%r999, %r999, %r595;
	ld.global.u32 	%r596, [%rd7+4];
	xor.b32  	%r1000, %r1000, %r596;
	ld.global.u32 	%r597, [%rd7+8];
	xor.b32  	%r1001, %r1001, %r597;
	ld.global.u32 	%r598, [%rd7+12];
	xor.b32  	%r1002, %r1002, %r598;
	ld.global.u32 	%r599, [%rd7+16];
	xor.b32  	%r1003, %r1003, %r599;
$L__BB0_8:
	and.b32  	%r601, %r591, 2;
	setp.eq.s32 	%p8, %r601, 0;
	@%p8 bra 	$L__BB0_10;
	ld.global.u32 	%r602, [%rd7+20];
	xor.b32  	%r999, %r999, %r602;
	ld.global.u32 	%r603, [%rd7+24];
	xor.b32  	%r1000, %r1000, %r603;
	ld.global.u32 	%r604, [%rd7+28];
	xor.b32  	%r1001, %r1001, %r604;
	ld.global.u32 	%r605, [%rd7+32];
	xor.b32  	%r1002, %r1002, %r605;
	ld.global.u32 	%r606, [%rd7+36];
	xor.b32  	%r1003, %r1003, %r606;
$L__BB0_10:
	and.b32  	%r608, %r591, 4;
	setp.eq.s32 	%p9, %r608, 0;
	@%p9 bra 	$L__BB0_12;
	ld.global.u32 	%r609, [%rd7+40];
	xor.b32  	%r999, %r999, %r609;
	ld.global.u32 	%r610, [%rd7+44];
	xor.b32  	%r1000, %r1000, %r610;
	ld.global.u32 	%r611, [%rd7+48];
	xor.b32  	%r1001, %r1001, %r611;
	ld.global.u32 	%r612, [%rd7+52];
	xor.b32  	%r1002, %r1002, %r612;
	ld.global.u32 	%r613, [%rd7+56];
	xor.b32  	%r1003, %r1003, %r613;
$L__BB0_12:
	and.b32  	%r615, %r591, 8;
	setp.eq.s32 	%p10, %r615, 0;
	@%p10 bra 	$L__BB0_14;
	ld.global.u32 	%r616, [%rd7+60];
	xor.b32  	%r999, %r999, %r616;
	ld.global.u32 	%r617, [%rd7+64];
	xor.b32  	%r1000, %r1000, %r617;
	ld.global.u32 	%r618, [%rd7+68];
	xor.b32  	%r1001, %r1001, %r618;
	ld.global.u32 	%r619, [%rd7+72];
	xor.b32  	%r1002, %r1002, %r619;
	ld.global.u32 	%r620, [%rd7+76];
	xor.b32  	%r1003, %r1003, %r620;
$L__BB0_14:
	and.b32  	%r622, %r591, 16;
	setp.eq.s32 	%p11, %r622, 0;
	@%p11 bra 	$L__BB0_16;
	ld.global.u32 	%r623, [%rd7+80];
	xor.b32  	%r999, %r999, %r623;
	ld.global.u32 	%r624, [%rd7+84];
	xor.b32  	%r1000, %r1000, %r624;
	ld.global.u32 	%r625, [%rd7+88];
	xor.b32  	%r1001, %r1001, %r625;
	ld.global.u32 	%r626, [%rd7+92];
	xor.b32  	%r1002, %r1002, %r626;
	ld.global.u32 	%r627, [%rd7+96];
	xor.b32  	%r1003, %r1003, %r627;
$L__BB0_16:
	and.b32  	%r629, %r591, 32;
	setp.eq.s32 	%p12, %r629, 0;
	@%p12 bra 	$L__BB0_18;
	ld.global.u32 	%r630, [%rd7+100];
	xor.b32  	%r999, %r999, %r630;
	ld.global.u32 	%r631, [%rd7+104];
	xor.b32  	%r1000, %r1000, %r631;
	ld.global.u32 	%r632, [%rd7+108];
	xor.b32  	%r1001, %r1001, %r632;
	ld.global.u32 	%r633, [%rd7+112];
	xor.b32  	%r1002, %r1002, %r633;
	ld.global.u32 	%r634, [%rd7+116];
	xor.b32  	%r1003, %r1003, %r634;
$L__BB0_18:
	and.b32  	%r636, %r591, 64;
	setp.eq.s32 	%p13, %r636, 0;
	@%p13 bra 	$L__BB0_20;
	ld.global.u32 	%r637, [%rd7+120];
	xor.b32  	%r999, %r999, %r637;
	ld.global.u32 	%r638, [%rd7+124];
	xor.b32  	%r1000, %r1000, %r638;
	ld.global.u32 	%r639, [%rd7+128];
	xor.b32  	%r1001, %r1001, %r639;
	ld.global.u32 	%r640, [%rd7+132];
	xor.b32  	%r1002, %r1002, %r640;
	ld.global.u32 	%r641, [%rd7+136];
	xor.b32  	%r1003, %r1003, %r641;
$L__BB0_20:
	and.b32  	%r643, %r591, 128;
	setp.eq.s32 	%p14, %r643, 0;
	@%p14 bra 	$L__BB0_22;
	ld.global.u32 	%r644, [%rd7+140];
	xor.b32  	%r999, %r999, %r644;
	ld.global.u32 	%r645, [%rd7+144];
	xor.b32  	%r1000, %r1000, %r645;
	ld.global.u32 	%r646, [%rd7+148];
	xor.b32  	%r1001, %r1001, %r646;
	ld.global.u32 	%r647, [%rd7+152];
	xor.b32  	%r1002, %r1002, %r647;
	ld.global.u32 	%r648, [%rd7+156];
	xor.b32  	%r1003, %r1003, %r648;
$L__BB0_22:
	and.b32  	%r650, %r591, 256;
	setp.eq.s32 	%p15, %r650, 0;
	@%p15 bra 	$L__BB0_24;
	ld.global.u32 	%r651, [%rd7+160];
	xor.b32  	%r999, %r999, %r651;
	ld.global.u32 	%r652, [%rd7+164];
	xor.b32  	%r1000, %r1000, %r652;
	ld.global.u32 	%r653, [%rd7+168];
	xor.b32  	%r1001, %r1001, %r653;
	ld.global.u32 	%r654, [%rd7+172];
	xor.b32  	%r1002, %r1002, %r654;
	ld.global.u32 	%r655, [%rd7+176];
	xor.b32  	%r1003, %r1003, %r655;
$L__BB0_24:
	and.b32  	%r657, %r591, 512;
	setp.eq.s32 	%p16, %r657, 0;
	@%p16 bra 	$L__BB0_26;
	ld.global.u32 	%r658, [%rd7+180];
	xor.b32  	%r999, %r999, %r658;
	ld.global.u32 	%r659, [%rd7+184];
	xor.b32  	%r1000, %r1000, %r659;
	ld.global.u32 	%r660, [%rd7+188];
	xor.b32  	%r1001, %r1001, %r660;
	ld.global.u32 	%r661, [%rd7+192];
	xor.b32  	%r1002, %r1002, %r661;
	ld.global.u32 	%r662, [%rd7+196];
	xor.b32  	%r1003, %r1003, %r662;
$L__BB0_26:
	and.b32  	%r664, %r591, 1024;
	setp.eq.s32 	%p17, %r664, 0;
	@%p17 bra 	$L__BB0_28;
	ld.global.u32 	%r665, [%rd7+200];
	xor.b32  	%r999, %r999, %r665;
	ld.global.u32 	%r666, [%rd7+204];
	xor.b32  	%r1000, %r1000, %r666;
	ld.global.u32 	%r667, [%rd7+208];
	xor.b32  	%r1001, %r1001, %r667;
	ld.global.u32 	%r668, [%rd7+212];
	xor.b32  	%r1002, %r1002, %r668;
	ld.global.u32 	%r669, [%rd7+216];
	xor.b32  	%r1003, %r1003, %r669;
$L__BB0_28:
	and.b32  	%r671, %r591, 2048;
	setp.eq.s32 	%p18, %r671, 0;
	@%p18 bra 	$L__BB0_30;
	ld.global.u32 	%r672, [%rd7+220];
	xor.b32  	%r999, %r999, %r672;
	ld.global.u32 	%r673, [%rd7+224];
	xor.b32  	%r1000, %r1000, %r673;
	ld.global.u32 	%r674, [%rd7+228];
	xor.b32  	%r1001, %r1001, %r674;
	ld.global.u32 	%r675, [%rd7+232];
	xor.b32  	%r1002, %r1002, %r675;
	ld.global.u32 	%r676, [%rd7+236];
	xor.b32  	%r1003, %r1003, %r676;
$L__BB0_30:
	and.b32  	%r678, %r591, 4096;
	setp.eq.s32 	%p19, %r678, 0;
	@%p19 bra 	$L__BB0_32;
	ld.global.u32 	%r679, [%rd7+240];
	xor.b32  	%r999, %r999, %r679;
	ld.global.u32 	%r680, [%rd7+244];
	xor.b32  	%r1000, %r1000, %r680;
	ld.global.u32 	%r681, [%rd7+248];
	xor.b32  	%r1001, %r1001, %r681;
	ld.global.u32 	%r682, [%rd7+252];
	xor.b32  	%r1002, %r1002, %r682;
	ld.global.u32 	%r683, [%rd7+256];
	xor.b32  	%r1003, %r1003, %r683;
$L__BB0_32:
	and.b32  	%r685, %r591, 8192;
	setp.eq.s32 	%p20, %r685, 0;
	@%p20 bra 	$L__BB0_34;
	ld.global.u32 	%r686, [%rd7+260];
	xor.b32  	%r999, %r999, %r686;
	ld.global.u32 	%r687, [%rd7+264];
	xor.b32  	%r1000, %r1000, %r687;
	ld.global.u32 	%r688, [%rd7+268];
	xor.b32  	%r1001, %r1001, %r688;
	ld.global.u32 	%r689, [%rd7+272];
	xor.b32  	%r1002, %r1002, %r689;
	ld.global.u32 	%r690, [%rd7+276];
	xor.b32  	%r1003, %r1003, %r690;
$L__BB0_34:
	and.b32  	%r692, %r591, 16384;
	setp.eq.s32 	%p21, %r692, 0;
	@%p21 bra 	$L__BB0_36;
	ld.global.u32 	%r693, [%rd7+280];
	xor.b32  	%r999, %r999, %r693;
	ld.global.u32 	%r694, [%rd7+284];
	xor.b32  	%r1000, %r1000, %r694;
	ld.global.u32 	%r695, [%rd7+288];
	xor.b32  	%r1001, %r1001, %r695;
	ld.global.u32 	%r696, [%rd7+292];
	xor.b32  	%r1002, %r1002, %r696;
	ld.global.u32 	%r697, [%rd7+296];
	xor.b32  	%r1003, %r1003, %r697;
$L__BB0_36:
	and.b32  	%r699, %r591, 32768;
	setp.eq.s32 	%p22, %r699, 0;
	@%p22 bra 	$L__BB0_38;
	ld.global.u32 	%r700, [%rd7+300];
	xor.b32  	%r999, %r999, %r700;
	ld.global.u32 	%r701, [%rd7+304];
	xor.b32  	%r1000, %r1000, %r701;
	ld.global.u32 	%r702, [%rd7+308];
	xor.b32  	%r1001, %r1001, %r702;
	ld.global.u32 	%r703, [%rd7+312];
	xor.b32  	%r1002, %r1002, %r703;
	ld.global.u32 	%r704, [%rd7+316];
	xor.b32  	%r1003, %r1003, %r704;
$L__BB0_38:
	add.s32 	%r998, %r998, 16;
	setp.ne.s32 	%p23, %r998, 32;
	@%p23 bra 	$L__BB0_6;
	mad.lo.s32 	%r705, %r992, -31, %r21;
	add.s32 	%r992, %r705, 1;
	setp.ne.s32 	%p24, %r992, 5;
	@%p24 bra 	$L__BB0_5;
	st.local.u32 	[%rd2+4], %r999;
	st.local.v2.u32 	[%rd2+8], {%r1000, %r1001};
	st.local.v2.u32 	[%rd2+16], {%r1002, %r1003};
	setp.eq.s64 	%p25, %rd5, 1;
	@%p25 bra 	$L__BB0_115;
	mov.b32 	%r999, 0;
	mov.u32 	%r1000, %r999;
	mov.u32 	%r1001, %r999;
	mov.u32 	%r1002, %r999;
	mov.u32 	%r1003, %r999;
	mov.u32 	%r1084, %r999;
$L__BB0_42:
	mul.wide.u32 	%rd19, %r1084, 4;
	add.s64 	%rd20, %rd2, %rd19;
	ld.local.u32 	%r196, [%rd20+4];
	shl.b32 	%r197, %r1084, 5;
	mov.b32 	%r1090, 0;
$L__BB0_43:
	.pragma "nounroll";
	shr.u32 	%r708, %r196, %r1090;
	and.b32  	%r709, %r708, 1;
	setp.eq.b32 	%p26, %r709, 1;
	not.pred 	%p27, %p26;
	add.s32 	%r710, %r197, %r1090;
	mul.lo.s32 	%r711, %r710, 5;
	mul.wide.u32 	%rd21, %r711, 4;
	add.s64 	%rd8, %rd6, %rd21;
	@%p27 bra 	$L__BB0_45;
	ld.global.u32 	%r712, [%rd8];
	xor.b32  	%r999, %r999, %r712;
	ld.global.u32 	%r713, [%rd8+4];
	xor.b32  	%r1000, %r1000, %r713;
	ld.global.u32 	%r714, [%rd8+8];
	xor.b32  	%r1001, %r1001, %r714;
	ld.global.u32 	%r715, [%rd8+12];
	xor.b32  	%r1002, %r1002, %r715;
	ld.global.u32 	%r716, [%rd8+16];
	xor.b32  	%r1003, %r1003, %r716;
$L__BB0_45:
	and.b32  	%r718, %r708, 2;
	setp.eq.s32 	%p28, %r718, 0;
	@%p28 bra 	$L__BB0_47;
	ld.global.u32 	%r719, [%rd8+20];
	xor.b32  	%r999, %r999, %r719;
	ld.global.u32 	%r720, [%rd8+24];
	xor.b32  	%r1000, %r1000, %r720;
	ld.global.u32 	%r721, [%rd8+28];
	xor.b32  	%r1001, %r1001, %r721;
	ld.global.u32 	%r722, [%rd8+32];
	xor.b32  	%r1002, %r1002, %r722;
	ld.global.u32 	%r723, [%rd8+36];
	xor.b32  	%r1003, %r1003, %r723;
$L__BB0_47:
	and.b32  	%r725, %r708, 4;
	setp.eq.s32 	%p29, %r725, 0;
	@%p29 bra 	$L__BB0_49;
	ld.global.u32 	%r726, [%rd8+40];
	xor.b32  	%r999, %r999, %r726;
	ld.global.u32 	%r727, [%rd8+44];
	xor.b32  	%r1000, %r1000, %r727;
	ld.global.u32 	%r728, [%rd8+48];
	xor.b32  	%r1001, %r1001, %r728;
	ld.global.u32 	%r729, [%rd8+52];
	xor.b32  	%r1002, %r1002, %r729;
	ld.global.u32 	%r730, [%rd8+56];
	xor.b32  	%r1003, %r1003, %r730;
$L__BB0_49:
	and.b32  	%r732, %r708, 8;
	setp.eq.s32 	%p30, %r732, 0;
	@%p30 bra 	$L__BB0_51;
	ld.global.u32 	%r733, [%rd8+60];
	xor.b32  	%r999, %r999, %r733;
	ld.global.u32 	%r734, [%rd8+64];
	xor.b32  	%r1000, %r1000, %r734;
	ld.global.u32 	%r735, [%rd8+68];
	xor.b32  	%r1001, %r1001, %r735;
	ld.global.u32 	%r736, [%rd8+72];
	xor.b32  	%r1002, %r1002, %r736;
	ld.global.u32 	%r737, [%rd8+76];
	xor.b32  	%r1003, %r1003, %r737;
$L__BB0_51:
	and.b32  	%r739, %r708, 16;
	setp.eq.s32 	%p31, %r739, 0;
	@%p31 bra 	$L__BB0_53;
	ld.global.u32 	%r740, [%rd8+80];
	xor.b32  	%r999, %r999, %r740;
	ld.global.u32 	%r741, [%rd8+84];
	xor.b32  	%r1000, %r1000, %r741;
	ld.global.u32 	%r742, [%rd8+88];
	xor.b32  	%r1001, %r1001, %r742;
	ld.global.u32 	%r743, [%rd8+92];
	xor.b32  	%r1002, %r1002, %r743;
	ld.global.u32 	%r744, [%rd8+96];
	xor.b32  	%r1003, %r1003, %r744;
$L__BB0_53:
	and.b32  	%r746, %r708, 32;
	setp.eq.s32 	%p32, %r746, 0;
	@%p32 bra 	$L__BB0_55;
	ld.global.u32 	%r747, [%rd8+100];
	xor.b32  	%r999, %r999, %r747;
	ld.global.u32 	%r748, [%rd8+104];
	xor.b32  	%r1000, %r1000, %r748;
	ld.global.u32 	%r749, [%rd8+108];
	xor.b32  	%r1001, %r1001, %r749;
	ld.global.u32 	%r750, [%rd8+112];
	xor.b32  	%r1002, %r1002, %r750;
	ld.global.u32 	%r751, [%rd8+116];
	xor.b32  	%r1003, %r1003, %r751;
$L__BB0_55:
	and.b32  	%r753, %r708, 64;
	setp.eq.s32 	%p33, %r753, 0;
	@%p33 bra 	$L__BB0_57;
	ld.global.u32 	%r754, [%rd8+120];
	xor.b32  	%r999, %r999, %r754;
	ld.global.u32 	%r755, [%rd8+124];
	xor.b32  	%r1000, %r1000, %r755;
	ld.global.u32 	%r756, [%rd8+128];
	xor.b32  	%r1001, %r1001, %r756;
	ld.global.u32 	%r757, [%rd8+132];
	xor.b32  	%r1002, %r1002, %r757;
	ld.global.u32 	%r758, [%rd8+136];
	xor.b32  	%r1003, %r1003, %r758;
$L__BB0_57:
	and.b32  	%r760, %r708, 128;
	setp.eq.s32 	%p34, %r760, 0;
	@%p34 bra 	$L__BB0_59;
	ld.global.u32 	%r761, [%rd8+140];
	xor.b32  	%r999, %r999, %r761;
	ld.global.u32 	%r762, [%rd8+144];
	xor.b32  	%r1000, %r1000, %r762;
	ld.global.u32 	%r763, [%rd8+148];
	xor.b32  	%r1001, %r1001, %r763;
	ld.global.u32 	%r764, [%rd8+152];
	xor.b32  	%r1002, %r1002, %r764;
	ld.global.u32 	%r765, [%rd8+156];
	xor.b32  	%r1003, %r1003, %r765;
$L__BB0_59:
	and.b32  	%r767, %r708, 256;
	setp.eq.s32 	%p35, %r767, 0;
	@%p35 bra 	$L__BB0_61;
	ld.global.u32 	%r768, [%rd8+160];
	xor.b32  	%r999, %r999, %r768;
	ld.global.u32 	%r769, [%rd8+164];
	xor.b32  	%r1000, %r1000, %r769;
	ld.global.u32 	%r770, [%rd8+168];
	xor.b32  	%r1001, %r1001, %r770;
	ld.global.u32 	%r771, [%rd8+172];
	xor.b32  	%r1002, %r1002, %r771;
	ld.global.u32 	%r772, [%rd8+176];
	xor.b32  	%r1003, %r1003, %r772;
$L__BB0_61:
	and.b32  	%r774, %r708, 512;
	setp.eq.s32 	%p36, %r774, 0;
	@%p36 bra 	$L__BB0_63;
	ld.global.u32 	%r775, [%rd8+180];
	xor.b32  	%r999, %r999, %r775;
	ld.global.u32 	%r776, [%rd8+184];
	xor.b32  	%r1000, %r1000, %r776;
	ld.global.u32 	%r777, [%rd8+188];
	xor.b32  	%r1001, %r1001, %r777;
	ld.global.u32 	%r778, [%rd8+192];
	xor.b32  	%r1002, %r1002, %r778;
	ld.global.u32 	%r779, [%rd8+196];
	xor.b32  	%r1003, %r1003, %r779;
$L__BB0_63:
	and.b32  	%r781, %r708, 1024;
	setp.eq.s32 	%p37, %r781, 0;
	@%p37 bra 	$L__BB0_65;
	ld.global.u32 	%r782, [%rd8+200];
	xor.b32  	%r999, %r999, %r782;
	ld.global.u32 	%r783, [%rd8+204];
	xor.b32  	%r1000, %r1000, %r783;
	ld.global.u32 	%r784, [%rd8+208];
	xor.b32  	%r1001, %r1001, %r784;
	ld.global.u32 	%r785, [%rd8+212];
	xor.b32  	%r1002, %r1002, %r785;
	ld.global.u32 	%r786, [%rd8+216];
	xor.b32  	%r1003, %r1003, %r786;
$L__BB0_65:
	and.b32  	%r788, %r708, 2048;
	setp.eq.s32 	%p38, %r788, 0;
	@%p38 bra 	$L__BB0_67;
	ld.global.u32 	%r789, [%rd8+220];
	xor.b32  	%r999, %r999, %r789;
	ld.global.u32 	%r790, [%rd8+224];
	xor.b32  	%r1000, %r1000, %r790;
	ld.global.u32 	%r791, [%rd8+228];
	xor.b32  	%r1001, %r1001, %r791;
	ld.global.u32 	%r792, [%rd8+232];
	xor.b32  	%r1002, %r1002, %r792;
	ld.global.u32 	%r793, [%rd8+236];
	xor.b32  	%r1003, %r1003, %r793;
$L__BB0_67:
	and.b32  	%r795, %r708, 4096;
	setp.eq.s32 	%p39, %r795, 0;
	@%p39 bra 	$L__BB0_69;
	ld.global.u32 	%r796, [%rd8+240];
	xor.b32  	%r999, %r999, %r796;
	ld.global.u32 	%r797, [%rd8+244];
	xor.b32  	%r1000, %r1000, %r797;
	ld.global.u32 	%r798, [%rd8+248];
	xor.b32  	%r1001, %r1001, %r798;
	ld.global.u32 	%r799, [%rd8+252];
	xor.b32  	%r1002, %r1002, %r799;
	ld.global.u32 	%r800, [%rd8+256];
	xor.b32  	%r1003, %r1003, %r800;
$L__BB0_69:
	and.b32  	%r802, %r708, 8192;
	setp.eq.s32 	%p40, %r802, 0;
	@%p40 bra 	$L__BB0_71;
	ld.global.u32 	%r803, [%rd8+260];
	xor.b32  	%r999, %r999, %r803;
	ld.global.u32 	%r804, [%rd8+264];
	xor.b32  	%r1000, %r1000, %r804;
	ld.global.u32 	%r805, [%rd8+268];
	xor.b32  	%r1001, %r1001, %r805;
	ld.global.u32 	%r806, [%rd8+272];
	xor.b32  	%r1002, %r1002, %r806;
	ld.global.u32 	%r807, [%rd8+276];
	xor.b32  	%r1003, %r1003, %r807;
$L__BB0_71:
	and.b32  	%r809, %r708, 16384;
	setp.eq.s32 	%p41, %r809, 0;
	@%p41 bra 	$L__BB0_73;
	ld.global.u32 	%r810, [%rd8+280];
	xor.b32  	%r999, %r999, %r810;
	ld.global.u32 	%r811, [%rd8+284];
	xor.b32  	%r1000, %r1000, %r811;
	ld.global.u32 	%r812, [%rd8+288];
	xor.b32  	%r1001, %r1001, %r812;
	ld.global.u32 	%r813, [%rd8+292];
	xor.b32  	%r1002, %r1002, %r813;
	ld.global.u32 	%r814, [%rd8+296];
	xor.b32  	%r1003, %r1003, %r814;
$L__BB0_73:
	and.b32  	%r816, %r708, 32768;
	setp.eq.s32 	%p42, %r816, 0;
	@%p42 bra 	$L__BB0_75;
	ld.global.u32 	%r817, [%rd8+300];
	xor.b32  	%r999, %r999, %r817;
	ld.global.u32 	%r818, [%rd8+304];
	xor.b32  	%r1000, %r1000, %r818;
	ld.global.u32 	%r819, [%rd8+308];
	xor.b32  	%r1001, %r1001, %r819;
	ld.global.u32 	%r820, [%rd8+312];
	xor.b32  	%r1002, %r1002, %r820;
	ld.global.u32 	%r821, [%rd8+316];
	xor.b32  	%r1003, %r1003, %r821;
$L__BB0_75:
	add.s32 	%r1090, %r1090, 16;
	setp.ne.s32 	%p43, %r1090, 32;
	@%p43 bra 	$L__BB0_43;
	mad.lo.s32 	%r822, %r1084, -31, %r197;
	add.s32 	%r1084, %r822, 1;
	setp.ne.s32 	%p44, %r1084, 5;
	@%p44 bra 	$L__BB0_42;
	st.local.u32 	[%rd2+4], %r999;
	st.local.v2.u32 	[%rd2+8], {%r1000, %r1001};
	st.local.v2.u32 	[%rd2+16], {%r1002, %r1003};
	setp.ne.s64 	%p45, %rd5, 3;
	@%p45 bra 	$L__BB0_115;
	mov.b32 	%r999, 0;
	mov.u32 	%r1000, %r999;
	mov.u32 	%r1001, %r999;
	mov.u32 	%r1002, %r999;
	mov.u32 	%r1003, %r999;
	mov.u32 	%r1176, %r999;
$L__BB0_79:
	mul.wide.u32 	%rd22, %r1176, 4;
	add.s64 	%rd23, %rd2, %rd22;
	ld.local.u32 	%r372, [%rd23+4];
	shl.b32 	%r373, %r1176, 5;
	mov.b32 	%r1182, 0;
$L__BB0_80:
	.pragma "nounroll";
	shr.u32 	%r825, %r372, %r1182;
	and.b32  	%r826, %r825, 1;
	setp.eq.b32 	%p46, %r826, 1;
	not.pred 	%p47, %p46;
	add.s32 	%r827, %r373, %r1182;
	mul.lo.s32 	%r828, %r827, 5;
	mul.wide.u32 	%rd24, %r828, 4;
	add.s64 	%rd9, %rd6, %rd24;
	@%p47 bra 	$L__BB0_82;
	ld.global.u32 	%r829, [%rd9];
	xor.b32  	%r999, %r999, %r829;
	ld.global.u32 	%r830, [%rd9+4];
	xor.b32  	%r1000, %r1000, %r830;
	ld.global.u32 	%r831, [%rd9+8];
	xor.b32  	%r1001, %r1001, %r831;
	ld.global.u32 	%r832, [%rd9+12];
	xor.b32  	%r1002, %r1002, %r832;
	ld.global.u32 	%r833, [%rd9+16];
	xor.b32  	%r1003, %r1003, %r833;
$L__BB0_82:
	and.b32  	%r835, %r825, 2;
	setp.eq.s32 	%p48, %r835, 0;
	@%p48 bra 	$L__BB0_84;
	ld.global.u32 	%r836, [%rd9+20];
	xor.b32  	%r999, %r999, %r836;
	ld.global.u32 	%r837, [%rd9+24];
	xor.b32  	%r1000, %r1000, %r837;
	ld.global.u32 	%r838, [%rd9+28];
	xor.b32  	%r1001, %r1001, %r838;
	ld.global.u32 	%r839, [%rd9+32];
	xor.b32  	%r1002, %r1002, %r839;
	ld.global.u32 	%r840, [%rd9+36];
	xor.b32  	%r1003, %r1003, %r840;
$L__BB0_84:
	and.b32  	%r842, %r825, 4;
	setp.eq.s32 	%p49, %r842, 0;
	@%p49 bra 	$L__BB0_86;
	ld.global.u32 	%r843, [%rd9+40];
	xor.b32  	%r999, %r999, %r843;
	ld.global.u32 	%r844, [%rd9+44];
	xor.b32  	%r1000, %r1000, %r844;
	ld.global.u32 	%r845, [%rd9+48];
	xor.b32  	%r1001, %r1001, %r845;
	ld.global.u32 	%r846, [%rd9+52];
	xor.b32  	%r1002, %r1002, %r846;
	ld.global.u32 	%r847, [%rd9+56];
	xor.b32  	%r1003, %r1003, %r847;
$L__BB0_86:
	and.b32  	%r849, %r825, 8;
	setp.eq.s32 	%p50, %r849, 0;
	@%p50 bra 	$L__BB0_88;
	ld.global.u32 	%r850, [%rd9+60];
	xor.b32  	%r999, %r999, %r850;
	ld.global.u32 	%r851, [%rd9+64];
	xor.b32  	%r1000, %r1000, %r851;
	ld.global.u32 	%r852, [%rd9+68];
	xor.b32  	%r1001, %r1001, %r852;
	ld.global.u32 	%r853, [%rd9+72];
	xor.b32  	%r1002, %r1002, %r853;
	ld.global.u32 	%r854, [%rd9+76];
	xor.b32  	%r1003, %r1003, %r854;
$L__BB0_88:
	and.b32  	%r856, %r825, 16;
	setp.eq.s32 	%p51, %r856, 0;
	@%p51 bra 	$L__BB0_90;
	ld.global.u32 	%r857, [%rd9+80];
	xor.b32  	%r999, %r999, %r857;
	ld.global.u32 	%r858, [%rd9+84];
	xor.b32  	%r1000, %r1000, %r858;
	ld.global.u32 	%r859, [%rd9+88];
	xor.b32  	%r1001, %r1001, %r859;
	ld.global.u32 	%r860, [%rd9+92];
	xor.b32  	%r1002, %r1002, %r860;
	ld.global.u32 	%r861, [%rd9+96];
	xor.b32  	%r1003, %r1003, %r861;
$L__BB0_90:
	and.b32  	%r863, %r825, 32;
	setp.eq.s32 	%p52, %r863, 0;
	@%p52 bra 	$L__BB0_92;
	ld.global.u32 	%r864, [%rd9+100];
	xor.b32  	%r999, %r999, %r864;
	ld.global.u32 	%r865, [%rd9+104];
	xor.b32  	%r1000, %r1000, %r865;
	ld.global.u32 	%r866, [%rd9+108];
	xor.b32  	%r1001, %r1001, %r866;
	ld.global.u32 	%r867, [%rd9+112];
	xor.b32  	%r1002, %r1002, %r867;
	ld.global.u32 	%r868, [%rd9+116];
	xor.b32  	%r1003, %r1003, %r868;
$L__BB0_92:
	and.b32  	%r870, %r825, 64;
	setp.eq.s32 	%p53, %r870, 0;
	@%p53 bra 	$L__BB0_94;
	ld.global.u32 	%r871, [%rd9+120];
	xor.b32  	%r999, %r999, %r871;
	ld.global.u32 	%r872, [%rd9+124];
	xor.b32  	%r1000, %r1000, %r872;
	ld.global.u32 	%r873, [%rd9+128];
	xor.b32  	%r1001, %r1001, %r873;
	ld.global.u32 	%r874, [%rd9+132];
	xor.b32  	%r1002, %r1002, %r874;
	ld.global.u32 	%r875, [%rd9+136];
	xor.b32  	%r1003, %r1003, %r875;
$L__BB0_94:
	and.b32  	%r877, %r825, 128;
	setp.eq.s32 	%p54, %r877, 0;
	@%p54 bra 	$L__BB0_96;
	ld.global.u32 	%r878, [%rd9+140];
	xor.b32  	%r999, %r999, %r878;
	ld.global.u32 	%r879, [%rd9+144];
	xor.b32  	%r1000, %r1000, %r879;
	ld.global.u32 	%r880, [%rd9+148];
	xor.b32  	%r1001, %r1001, %r880;
	ld.global.u32 	%r881, [%rd9+152];
	xor.b32  	%r1002, %r1002, %r881;
	ld.global.u32 	%r882, [%rd9+156];
	xor.b32  	%r1003, %r1003, %r882;
$L__BB0_96:
	and.b32  	%r884, %r825, 256;
	setp.eq.s32 	%p55, %r884, 0;
	@%p55 bra 	$L__BB0_98;
	ld.global.u32 	%r885, [%rd9+160];
	xor.b32  	%r999, %r999, %r885;
	ld.global.u32 	%r886, [%rd9+164];
	xor.b32  	%r1000, %r1000, %r886;
	ld.global.u32 	%r887, [%rd9+168];
	xor.b32  	%r1001, %r1001, %r887;
	ld.global.u32 	%r888, [%rd9+172];
	xor.b32  	%r1002, %r1002, %r888;
	ld.global.u32 	%r889, [%rd9+176];
	xor.b32  	%r1003, %r1003, %r889;
$L__BB0_98:
	and.b32  	%r891, %r825, 512;
	setp.eq.s32 	%p56, %r891, 0;
	@%p56 bra 	$L__BB0_100;
	ld.global.u32 	%r892, [%rd9+180];
	xor.b32  	%r999, %r999, %r892;
	ld.global.u32 	%r893, [%rd9+184];
	xor.b32  	%r1000, %r1000, %r893;
	ld.global.u32 	%r894, [%rd9+188];
	xor.b32  	%r1001, %r1001, %r894;
	ld.global.u32 	%r895, [%rd9+192];
	xor.b32  	%r1002, %r1002, %r895;
	ld.global.u32 	%r896, [%rd9+196];
	xor.b32  	%r1003, %r1003, %r896;
$L__BB0_100:
	and.b32  	%r898, %r825, 1024;
	setp.eq.s32 	%p57, %r898, 0;
	@%p57 bra 	$L__BB0_102;
	ld.global.u32 	%r899, [%rd9+200];
	xor.b32  	%r999, %r999, %r899;
	ld.global.u32 	%r900, [%rd9+204];
	xor.b32  	%r1000, %r1000, %r900;
	ld.global.u32 	%r901, [%rd9+208];
	xor.b32  	%r1001, %r1001, %r901;
	ld.global.u32 	%r902, [%rd9+212];
	xor.b32  	%r1002, %r1002, %r902;
	ld.global.u32 	%r903, [%rd9+216];
	xor.b32  	%r1003, %r1003, %r903;
$L__BB0_102:
	and.b32  	%r905, %r825, 2048;
	setp.eq.s32 	%p58, %r905, 0;
	@%p58 bra 	$L__BB0_104;
	ld.global.u32 	%r906, [%rd9+220];
	xor.b32  	%r999, %r999, %r906;
	ld.global.u32 	%r907, [%rd9+224];
	xor.b32  	%r1000, %r1000, %r907;
	ld.global.u32 	%r908, [%rd9+228];
	xor.b32  	%r1001, %r1001, %r908;
	ld.global.u32 	%r909, [%rd9+232];
	xor.b32  	%r1002, %r1002, %r909;
	ld.global.u32 	%r910, [%rd9+236];
	xor.b32  	%r1003, %r1003, %r910;
$L__BB0_104:
	and.b32  	%r912, %r825, 4096;
	setp.eq.s32 	%p59, %r912, 0;
	@%p59 bra 	$L__BB0_106;
	ld.global.u32 	%r913, [%rd9+240];
	xor.b32  	%r999, %r999, %r913;
	ld.global.u32 	%r914, [%rd9+244];
	xor.b32  	%r1000, %r1000, %r914;
	ld.global.u32 	%r915, [%rd9+248];
	xor.b32  	%r1001, %r1001, %r915;
	ld.global.u32 	%r916, [%rd9+252];
	xor.b32  	%r1002, %r1002, %r916;
	ld.global.u32 	%r917, [%rd9+256];
	xor.b32  	%r1003, %r1003, %r917;
$L__BB0_106:
	and.b32  	%r919, %r825, 8192;
	setp.eq.s32 	%p60, %r919, 0;
	@%p60 bra 	$L__BB0_108;
	ld.global.u32 	%r920, [%rd9+260];
	xor.b32  	%r999, %r999, %r920;
	ld.global.u32 	%r921, [%rd9+264];
	xor.b32  	%r1000, %r1000, %r921;
	ld.global.u32 	%r922, [%rd9+268];
	xor.b32  	%r1001, %r1001, %r922;
	ld.global.u32 	%r923, [%rd9+272];
	xor.b32  	%r1002, %r1002, %r923;
	ld.global.u32 	%r924, [%rd9+276];
	xor.b32  	%r1003, %r1003, %r924;
$L__BB0_108:
	and.b32  	%r926, %r825, 16384;
	setp.eq.s32 	%p61, %r926, 0;
	@%p61 bra 	$L__BB0_110;
	ld.global.u32 	%r927, [%rd9+280];
	xor.b32  	%r999, %r999, %r927;
	ld.global.u32 	%r928, [%rd9+284];
	xor.b32  	%r1000, %r1000, %r928;
	ld.global.u32 	%r929, [%rd9+288];
	xor.b32  	%r1001, %r1001, %r929;
	ld.global.u32 	%r930, [%rd9+292];
	xor.b32  	%r1002, %r1002, %r930;
	ld.global.u32 	%r931, [%rd9+296];
	xor.b32  	%r1003, %r1003, %r931;
$L__BB0_110:
	and.b32  	%r933, %r825, 32768;
	setp.eq.s32 	%p62, %r933, 0;
	@%p62 bra 	$L__BB0_112;
	ld.global.u32 	%r934, [%rd9+300];
	xor.b32  	%r999, %r999, %r934;
	ld.global.u32 	%r935, [%rd9+304];
	xor.b32  	%r1000, %r1000, %r935;
	ld.global.u32 	%r936, [%rd9+308];
	xor.b32  	%r1001, %r1001, %r936;
	ld.global.u32 	%r937, [%rd9+312];
	xor.b32  	%r1002, %r1002, %r937;
	ld.global.u32 	%r938, [%rd9+316];
	xor.b32  	%r1003, %r1003, %r938;
$L__BB0_112:
	add.s32 	%r1182, %r1182, 16;
	setp.ne.s32 	%p63, %r1182, 32;
	@%p63 bra 	$L__BB0_80;
	mad.lo.s32 	%r939, %r1176, -31, %r373;
	add.s32 	%r1176, %r939, 1;
	setp.ne.s32 	%p64, %r1176, 5;
	@%p64 bra 	$L__BB0_79;
	st.local.u32 	[%rd2+4], %r999;
	st.local.v2.u32 	[%rd2+8], {%r1000, %r1001};
	st.local.v2.u32 	[%rd2+16], {%r1002, %r1003};
$L__BB0_115:
	shr.u64 	%rd38, %rd4, 2;
	add.s32 	%r986, %r986, 1;
	setp.gt.u64 	%p65, %rd4, 3;
	@%p65 bra 	$L__BB0_3;
$L__BB0_116:
	shr.u32 	%r940, %r999, 2;
	xor.b32  	%r941, %r940, %r999;
	shl.b32 	%r942, %r1003, 4;
	shl.b32 	%r943, %r941, 1;
	xor.b32  	%r944, %r943, %r942;
	xor.b32  	%r945, %r944, %r941;
	xor.b32  	%r1275, %r945, %r1003;
	shr.u32 	%r946, %r1000, 2;
	xor.b32  	%r947, %r946, %r1000;
	shl.b32 	%r948, %r1275, 4;
	shl.b32 	%r949, %r947, 1;
	xor.b32  	%r950, %r949, %r948;
	xor.b32  	%r554, %r950, %r947;
	setp.lt.s32 	%p66, %r576, 1;
	@%p66 bra 	$L__BB0_129;
	add.s32 	%r1273, %r2, 724874;
	shr.u32 	%r952, %r575, 31;
	add.s32 	%r953, %r575, %r952;
	shr.s32 	%r1281, %r953, 1;
	add.s32 	%r1280, %r1281, 1;
	add.s32 	%r558, %r1, 1;
	xor.b32  	%r1274, %r554, %r1275;
	mov.b32 	%r1279, 0;
$L__BB0_118:
	mov.u32 	%r565, %r1001;
	mov.u32 	%r1001, %r1002;
	mov.u32 	%r1002, %r1003;
	mov.u32 	%r1003, %r1275;
	mov.u32 	%r1275, %r1274;
	shr.u32 	%r954, %r565, 2;
	xor.b32  	%r955, %r954, %r565;
	shl.b32 	%r956, %r1275, 4;
	shl.b32 	%r957, %r955, 1;
	xor.b32  	%r958, %r957, %r956;
	xor.b32  	%r959, %r958, %r955;
	xor.b32  	%r1274, %r959, %r1275;
	add.s32 	%r1273, %r1273, 362437;
	add.s32 	%r960, %r1274, %r1273;
	and.b32  	%r961, %r960, 3;
	setp.eq.s32 	%p67, %r961, 2;
	selp.u32 	%r962, 1, 0, %p67;
	setp.eq.s32 	%p68, %r961, 3;
	selp.s32 	%r963, -1, 0, %p68;
	add.s32 	%r964, %r1281, %r962;
	add.s32 	%r1281, %r964, %r963;
	setp.eq.s32 	%p69, %r961, 0;
	selp.u32 	%r965, 1, 0, %p69;
	setp.eq.s32 	%p70, %r961, 1;
	selp.s32 	%r966, -1, 0, %p70;
	add.s32 	%r967, %r1280, %r965;
	add.s32 	%r1280, %r967, %r966;
	setp.lt.s32 	%p71, %r1281, 0;
	setp.ge.s32 	%p72, %r1281, %r575;
	or.pred  	%p73, %p71, %p72;
	setp.lt.s32 	%p74, %r1280, 0;
	setp.ge.s32 	%p75, %r1280, %r575;
	or.pred  	%p76, %p74, %p75;
	or.pred  	%p78, %p73, %p76;
	@%p78 bra 	$L__BB0_129;
	add.s32 	%r573, %r1280, 1;
	setp.ge.s32 	%p79, %r573, %r575;
	@%p79 bra 	$L__BB0_121;
	mad.lo.s32 	%r968, %r573, %r575, %r1281;
	mul.wide.u32 	%rd25, %r968, 4;
	add.s64 	%rd26, %rd1, %rd25;
	ld.global.u32 	%r969, [%rd26];
	setp.ne.s32 	%p80, %r969, 0;
	@%p80 bra 	$L__BB0_127;
$L__BB0_121:
	setp.eq.s32 	%p81, %r1280, 0;
	setp.gt.s32 	%p82, %r1280, %r575;
	or.pred  	%p83, %p81, %p82;
	@%p83 bra 	$L__BB0_123;
	add.s32 	%r970, %r1280, -1;
	mad.lo.s32 	%r971, %r970, %r575, %r1281;
	mul.wide.u32 	%rd27, %r971, 4;
	add.s64 	%rd28, %rd1, %rd27;
	ld.global.u32 	%r972, [%rd28];
	setp.ne.s32 	%p84, %r972, 0;
	@%p84 bra 	$L__BB0_127;
$L__BB0_123:
	add.s32 	%r973, %r1281, 1;
	setp.ge.s32 	%p85, %r973, %r575;
	@%p85 bra 	$L__BB0_125;
	mul.lo.s32 	%r974, %r1280, %r575;
	cvt.u64.u32 	%rd29, %r974;
	cvt.u64.u32 	%rd30, %r1281;
	add.s64 	%rd31, %rd29, %rd30;
	shl.b64 	%rd32, %rd31, 2;
	add.s64 	%rd33, %rd1, %rd32;
	ld.global.u32 	%r975, [%rd33+4];
	setp.ne.s32 	%p86, %r975, 0;
	@%p86 bra 	$L__BB0_127;
$L__BB0_125:
	setp.eq.s32 	%p88, %r1281, 0;
	setp.gt.s32 	%p89, %r1281, %r575;
	mov.pred 	%p95, -1;
	or.pred  	%p90, %p88, %p89;
	@%p90 bra 	$L__BB0_128;
	mad.lo.s32 	%r976, %r1280, %r575, %r1281;
	add.s32 	%r977, %r976, -1;
	mul.wide.u32 	%rd34, %r977, 4;
	add.s64 	%rd35, %rd1, %rd34;
	ld.global.u32 	%r978, [%rd35];
	setp.eq.s32 	%p92, %r978, 0;
	@%p92 bra 	$L__BB0_128;
$L__BB0_127:
	mad.lo.s32 	%r979, %r1280, %r575, %r1281;
	mul.wide.u32 	%rd36, %r979, 4;
	add.s64 	%rd37, %rd1, %rd36;
	atom.relaxed.global.cas.b32 	%r980, [%rd37], 0, %r558;
	setp.ne.s32 	%p95, %r980, 0;
$L__BB0_128:
	add.s32 	%r1279, %r1279, 1;
	setp.lt.s32 	%p93, %r1279, %r576;
	and.pred  	%p94, %p95, %p93;
	@%p94 bra 	$L__BB0_118;
$L__BB0_129:
	ret;

}


// ===== COMPILED SASS (sm_100) =====

	.target	sm_100

	.elftype	@"ET_EXEC"


//--------------------- .note.nv.tkinfo           --------------------------
	.section	.note.nv.tkinfo,"",@"SHT_NOTE"
	.sectionflags	@"SHF_NOTE_NV_TKINFO"
	.tkinfo
        /*0018*/ 	.word	0x00000002
        /*0030*/ 	.string	""
        /*0030*/ 	.string	"ptxas"
        /*0030*/ 	.string	"Cuda compilation tools, release 13.0, V13.0.88"
        /*0030*/ 	.string	"Build cuda_13.0.r13.0/compiler.36424714_0"
        /*0030*/ 	.string	"-arch sm_100 -m 64 "



//--------------------- .note.nv.cuinfo           --------------------------
	.section	.note.nv.cuinfo,"",@"SHT_NOTE"
	.sectionflags	@"SHF_NOTE_NV_CUINFO"
        /*0018*/ 	.short	0x0002
        /*001a*/ 	.short	0x0064
        /*001c*/ 	.short	0x0082
	.zero		2


//--------------------- .nv.info                  --------------------------
	.section	.nv.info,"",@"SHT_CUDA_INFO"
	.align	4


	//----- nvinfo : EIATTR_REGCOUNT
	.align		4
        /*0000*/ 	.byte	0x04, 0x2f
        /*0002*/ 	.short	(.L_10 - .L_9)
	.align		4
.L_9:
        /*0004*/ 	.word	index@(_Z10dla_kernelPiiiim)
        /*0008*/ 	.word	0x0000001f


	//----- nvinfo : EIATTR_FRAME_SIZE
	.align		4
.L_10:
        /*000c*/ 	.byte	0x04, 0x11
        /*000e*/ 	.short	(.L_12 - .L_11)
	.align		4
.L_11:
        /*0010*/ 	.word	index@(_Z10dla_kernelPiiiim)
        /*0014*/ 	.word	0x00000030


	//----- nvinfo : EIATTR_MIN_STACK_SIZE
	.align		4
.L_12:
        /*0018*/ 	.byte	0x04, 0x12
        /*001a*/ 	.short	(.L_14 - .L_13)
	.align		4
.L_13:
        /*001c*/ 	.word	index@(_Z10dla_kernelPiiiim)
        /*0020*/ 	.word	0x00000030
.L_14:


//--------------------- .nv.compat                --------------------------
	.section	.nv.compat,"",@"SHT_CUDA_COMPAT_INFO"
	.align	4
        /*0000*/ 	.byte	0x02, 0x09, 0x00, 0x00, 0x02, 0x02, 0x01, 0x00, 0x02, 0x05, 0x05, 0x00, 0x03, 0x07, 0x01, 0x01
        /*0010*/ 	.byte	0x02, 0x03, 0x00, 0x00, 0x02, 0x06, 0x01, 0x00, 0x04, 0x0b, 0x08, 0x00, 0x09, 0x00, 0x00, 0x00
        /*0020*/ 	.byte	0x00, 0x00, 0x00, 0x00


//--------------------- .nv.info._Z10dla_kernelPiiiim --------------------------
	.section	.nv.info._Z10dla_kernelPiiiim,"",@"SHT_CUDA_INFO"
	.sectionflags	@""
	.align	4


	//----- nvinfo : EIATTR_CUDA_API_VERSION
	.align		4
        /*0000*/ 	.byte	0x04, 0x37
        /*0002*/ 	.short	(.L_16 - .L_15)
.L_15:
        /*0004*/ 	.word	0x00000082


	//----- nvinfo : EIATTR_KPARAM_INFO
	.align		4
.L_16:
        /*0008*/ 	.byte	0x04, 0x17
        /*000a*/ 	.short	(.L_18 - .L_17)
.L_17:
        /*000c*/ 	.word	0x00000000
        /*0010*/ 	.short	0x0004
        /*0012*/ 	.short	0x0018
        /*0014*/ 	.byte	0x00, 0xf0, 0x21, 0x00


	//----- nvinfo : EIATTR_KPARAM_INFO
	.align		4
.L_18:
        /*0018*/ 	.byte	0x04, 0x17
        /*001a*/ 	.short	(.L_20 - .L_19)
.L_19:
        /*001c*/ 	.word	0x00000000
        /*0020*/ 	.short	0x0003
        /*0022*/ 	.short	0x0010
        /*0024*/ 	.byte	0x00, 0xf0, 0x11, 0x00


	//----- nvinfo : EIATTR_KPARAM_INFO
	.align		4
.L_20:
        /*0028*/ 	.byte	0x04, 0x17
        /*002a*/ 	.short	(.L_22 - .L_21)
.L_21:
        /*002c*/ 	.word	0x00000000
        /*0030*/ 	.short	0x0002
        /*0032*/ 	.short	0x000c
        /*0034*/ 	.byte	0x00, 0xf0, 0x11, 0x00


	//----- nvinfo : EIATTR_KPARAM_INFO
	.align		4
.L_22:
        /*0038*/ 	.byte	0x04, 0x17
        /*003a*/ 	.short	(.L_24 - .L_23)
.L_23:
        /*003c*/ 	.word	0x00000000
        /*0040*/ 	.short	0x0001
        /*0042*/ 	.short	0x0008
        /*0044*/ 	.byte	0x00, 0xf0, 0x11, 0x00


	//----- nvinfo : EIATTR_KPARAM_INFO
	.align		4
.L_24:
        /*0048*/ 	.byte	0x04, 0x17
        /*004a*/ 	.short	(.L_26 - .L_25)
.L_25:
        /*004c*/ 	.word	0x00000000
        /*0050*/ 	.short	0x0000
        /*0052*/ 	.short	0x0000
        /*0054*/ 	.byte	0x00, 0xf5, 0x21, 0x00


	//----- nvinfo : EIATTR_SPARSE_MMA_MASK
	.align		4
.L_26:
        /*0058*/ 	.byte	0x03, 0x50
        /*005a*/ 	.short	0x0000


	//----- nvinfo : EIATTR_MAXREG_COUNT
	.align		4
        /*005c*/ 	.byte	0x03, 0x1b
        /*005e*/ 	.short	0x00ff


	//----- nvinfo : EIATTR_MERCURY_ISA_VERSION
	.align		4
        /*0060*/ 	.byte	0x03, 0x5f
        /*0062*/ 	.short	0x0101


	//----- nvinfo : EIATTR_VRC_CTA_INIT_COUNT
	.align		4
        /*0064*/ 	.byte	0x02, 0x4a
	.zero		1
	.zero		1


	//----- nvinfo : EIATTR_EXIT_INSTR_OFFSETS
	.align		4
        /*0068*/ 	.byte	0x04, 0x1c
        /*006a*/ 	.short	(.L_28 - .L_27)


	//   ....[0]....
.L_27:
        /*006c*/ 	.word	0x00000080


	//   ....[1]....
        /*0070*/ 	.word	0x00002710


	//   ....[2]....
        /*0074*/ 	.word	0x00002ad0


	//   ....[3]....
        /*0078*/ 	.word	0x00002e70


	//----- nvinfo : EIATTR_CRS_STACK_SIZE
	.align		4
.L_28:
        /*007c*/ 	.byte	0x04, 0x1e
        /*007e*/ 	.short	(.L_30 - .L_29)
.L_29:
        /*0080*/ 	.word	0x00000000


	//----- nvinfo : EIATTR_CBANK_PARAM_SIZE
	.align		4
.L_30:
        /*0084*/ 	.byte	0x03, 0x19
        /*0086*/ 	.short	0x0020


	//----- nvinfo : EIATTR_PARAM_CBANK
	.align		4
        /*0088*/ 	.byte	0x04, 0x0a
        /*008a*/ 	.short	(.L_32 - .L_31)
	.align		4
.L_31:
        /*008c*/ 	.word	index@(.nv.constant0._Z10dla_kernelPiiiim)
        /*0090*/ 	.short	0x0380
        /*0092*/ 	.short	0x0020


	//----- nvinfo : EIATTR_SW_WAR
	.align		4
.L_32:
        /*0094*/ 	.byte	0x04, 0x36
        /*0096*/ 	.short	(.L_34 - .L_33)
.L_33:
        /*0098*/ 	.word	0x00000008
.L_34:


//--------------------- .nv.callgraph             --------------------------
	.section	.nv.callgraph,"",@"SHT_CUDA_CALLGRAPH"
	.align	4
	.sectionentsize	8
	.align		4
        /*0000*/ 	.word	0x00000000
	.align		4
        /*0004*/ 	.word	0xffffffff
	.align		4
        /*0008*/ 	.word	0x00000000
	.align		4
        /*000c*/ 	.word	0xfffffffe
	.align		4
        /*0010*/ 	.word	0x00000000
	.align		4
        /*0014*/ 	.word	0xfffffffd
	.align		4
        /*0018*/ 	.word	0x00000000
	.align		4
        /*001c*/ 	.word	0xfffffffc


//--------------------- .nv.constant4             --------------------------
	.section	.nv.constant4,"a",@progbits
	.align	8
	.align		8
.nv.constant4:
        /*0000*/ 	.dword	precalc_xorwow_matrix
	.align		8
        /*0008*/ 	.dword	precalc_xorwow_offset_matrix
	.align		8
        /*0010*/ 	.dword	mrg32k3aM1
	.align		8
        /*0018*/ 	.dword	mrg32k3aM2
	.align		8
        /*0020*/ 	.dword	mrg32k3aM1SubSeq
	.align		8
        /*0028*/ 	.dword	mrg32k3aM2SubSeq
	.align		8
        /*0030*/ 	.dword	mrg32k3aM1Seq
	.align		8
        /*0038*/ 	.dword	mrg32k3aM2Seq


//--------------------- .nv.constant3             --------------------------
	.section	.nv.constant3,"a",@progbits
	.align	8
.nv.constant3:
	.type		__cr_lgamma_table,@object
	.size		__cr_lgamma_table,(.L_8 - __cr_lgamma_table)
__cr_lgamma_table:
        /*0000*/ 	.byte	0x00, 0x00, 0x00, 0x00, 0x00, 0x00, 0x00, 0x00, 0x00, 0x00, 0x00, 0x00, 0x00, 0x00, 0x00, 0x00
        /*0010*/ 	.byte	0xef, 0x39, 0xfa, 0xfe, 0x42, 0x2e, 0xe6, 0x3f, 0x02, 0x20, 0x2a, 0xfa, 0x0b, 0xab, 0xfc, 0x3f
        /*0020*/ 	.byte	0xf9, 0x2c, 0x92, 0x7c, 0xa7, 0x6c, 0x09, 0x40, 0xc9, 0x79, 0x44, 0x3c, 0x64, 0x26, 0x13, 0x40
        /*0030*/ 	.byte	0xca, 0x01, 0xcf, 0x3a, 0x27, 0x51, 0x1a, 0x40, 0x30, 0xcc, 0x2d, 0xf3, 0xe1, 0x0c, 0x21, 0x40
        /*0040*/ 	.byte	0x0d, 0xb7, 0xfc, 0x82, 0x8e, 0x35, 0x25, 0x40
.L_8:


//--------------------- .text._Z10dla_kernelPiiiim --------------------------
	.section	.text._Z10dla_kernelPiiiim,"ax",@progbits
	.align	128
        .global         _Z10dla_kernelPiiiim
        .type           _Z10dla_kernelPiiiim,@function
        .size           _Z10dla_kernelPiiiim,(.L_x_20 - _Z10dla_kernelPiiiim)
        .other          _Z10dla_kernelPiiiim,@"STO_CUDA_ENTRY STV_DEFAULT"
_Z10dla_kernelPiiiim:
.text._Z10dla_kernelPiiiim:
[----:B------:R-:W0:Y:S01]  /*0000*/  LDC R1, c[0x0][0x37c] ;  /* 0x0000df00ff017b82 */ /* 0x000e220000000800 */
[----:B------:R-:W1:Y:S07]  /*0010*/  S2R R3, SR_TID.X ;  /* 0x0000000000037919 */ /* 0x000e6e0000002100 */
[----:B------:R-:W1:Y:S01]  /*0020*/  S2UR UR4, SR_CTAID.X ;  /* 0x00000000000479c3 */ /* 0x000e620000002500 */
[----:B------:R-:W2:Y:S01]  /*0030*/  LDCU UR5, c[0x0][0x38c] ;  /* 0x00007180ff0577ac */ /* 0x000ea20008000800 */
[----:B0-----:R-:W-:-:S06]  /*0040*/  VIADD R1, R1, 0xffffffd0 ;  /* 0xffffffd001017836 */ /* 0x001fcc0000000000 */
[----:B------:R-:W1:Y:S02]  /*0050*/  LDC R12, c[0x0][0x360] ;  /* 0x0000d800ff0c7b82 */ /* 0x000e640000000800 */
[----:B-1----:R-:W-:-:S05]  /*0060*/  IMAD R12, R12, UR4, R3 ;  /* 0x000000040c0c7c24 */ /* 0x002fca000f8e0203 */
[----:B--2---:R-:W-:-:S13]  /*0070*/  ISETP.GE.AND P0, PT, R12, UR5, PT ;  /* 0x000000050c007c0c */ /* 0x004fda000bf06270 */
[----:B------:R-:W-:Y:S05]  /*0080*/  @P0 EXIT ;  /* 0x000000000000094d */ /* 0x000fea0003800000 */
[----:B------:R-:W0:Y:S01]  /*0090*/  LDC.64 R2, c[0x0][0x398] ;  /* 0x0000e600ff027b82 */ /* 0x000e220000000a00 */
[----:B------:R-:W-:Y:S01]  /*00a0*/  ISETP.NE.AND P0, PT, R12, RZ, PT ;  /* 0x000000ff0c00720c */ /* 0x000fe20003f05270 */
[----:B------:R-:W1:Y:S01]  /*00b0*/  LDCU.64 UR8, c[0x0][0x358] ;  /* 0x00006b00ff0877ac */ /* 0x000e620008000a00 */
[----:B------:R-:W-:Y:S01]  /*00c0*/  BSSY.RECONVERGENT B0, `(.L_x_0) ;  /* 0x0000262000007945 */ /* 0x000fe20003800200 */
[----:B0-----:R-:W-:Y:S02]  /*00d0*/  LOP3.LUT R0, R2, 0xaad26b49, RZ, 0x3c, !PT ;  /* 0xaad26b4902007812 */ /* 0x001fe400078e3cff */
[----:B------:R-:W-:-:S03]  /*00e0*/  LOP3.LUT R2, R3, 0xf7dcefdd, RZ, 0x3c, !PT ;  /* 0xf7dcefdd03027812 */ /* 0x000fc600078e3cff */
[----:B------:R-:W-:Y:S02]  /*00f0*/  IMAD R0, R0, 0x4182bed5, RZ ;  /* 0x4182bed500007824 */ /* 0x000fe400078e02ff */
[----:B------:R-:W-:Y:S02]  /*0100*/  IMAD R3, R2, -0x658354e5, RZ ;  /* 0x9a7cab1b02037824 */ /* 0x000fe400078e02ff */
[C---:B------:R-:W-:Y:S01]  /*0110*/  VIADD R7, R0.reuse, 0x75bcd15 ;  /* 0x075bcd1500077836 */ /* 0x040fe20000000000 */
[C---:B------:R-:W-:Y:S01]  /*0120*/  LOP3.LUT R4, R0.reuse, 0x159a55e5, RZ, 0x3c, !PT ;  /* 0x159a55e500047812 */ /* 0x040fe200078e3cff */
[C---:B------:R-:W-:Y:S01]  /*0130*/  IMAD.IADD R6, R0.reuse, 0x1, R3 ;  /* 0x0000000100067824 */ /* 0x040fe200078e0203 */
[C---:B------:R-:W-:Y:S01]  /*0140*/  LOP3.LUT R2, R3.reuse, 0x5491333, RZ, 0x3c, !PT ;  /* 0x0549133303027812 */ /* 0x040fe200078e3cff */
[----:B------:R-:W-:Y:S02]  /*0150*/  VIADD R5, R3, 0x1f123bb5 ;  /* 0x1f123bb503057836 */ /* 0x000fe40000000000 */
[----:B------:R-:W-:-:S02]  /*0160*/  VIADD R3, R0, 0x583f19 ;  /* 0x00583f1900037836 */ /* 0x000fc40000000000 */
[----:B------:R-:W-:Y:S01]  /*0170*/  VIADD R6, R6, 0x64f0c9 ;  /* 0x0064f0c906067836 */ /* 0x000fe20000000000 */
[----:B------:R0:W-:Y:S04]  /*0180*/  STL.64 [R1+0x8], R4 ;  /* 0x0000080401007387 */ /* 0x0001e80000100a00 */
[----:B------:R0:W-:Y:S04]  /*0190*/  STL.64 [R1+0x10], R2 ;  /* 0x0000100201007387 */ /* 0x0001e80000100a00 */
[----:B------:R0:W-:Y:S01]  /*01a0*/  STL.64 [R1], R6 ;  /* 0x0000000601007387 */ /* 0x0001e20000100a00 */
[----:B-1----:R-:W-:Y:S05]  /*01b0*/  @!P0 BRA `(.L_x_1) ;  /* 0x0000002400488947 */ /* 0x002fea0003800000 */
[--C-:B------:R-:W-:Y:S01]  /*01c0*/  SHF.R.S32.HI R14, RZ, 0x1f, R12.reuse ;  /* 0x0000001fff0e7819 */ /* 0x100fe2000001140c */
[----:B------:R-:W-:Y:S02]  /*01d0*/  IMAD.MOV.U32 R13, RZ, RZ, R12 ;  /* 0x000000ffff0d7224 */ /* 0x000fe400078e000c */
[----:B0-----:R-:W-:-:S07]  /*01e0*/  IMAD.MOV.U32 R6, RZ, RZ, RZ ;  /* 0x000000ffff067224 */ /* 0x001fce00078e00ff */
.L_x_10:
[----:B------:R-:W-:Y:S01]  /*01f0*/  LOP3.LUT R0, R13, 0x3, RZ, 0xc0, !PT ;  /* 0x000000030d007812 */ /* 0x000fe200078ec0ff */
[----:B------:R-:W-:Y:S03]  /*0200*/  BSSY.RECONVERGENT B1, `(.L_x_2) ;  /* 0x0000247000017945 */ /* 0x000fe60003800200 */
[----:B------:R-:W-:-:S04]  /*0210*/  ISETP.NE.U32.AND P0, PT, R0, RZ, PT ;  /* 0x000000ff0000720c */ /* 0x000fc80003f05070 */
[----:B------:R-:W-:-:S13]  /*0220*/  ISETP.NE.AND.EX P0, PT, RZ, RZ, PT, P0 ;  /* 0x000000ffff00720c */ /* 0x000fda0003f05300 */
[----:B0-----:R-:W-:Y:S05]  /*0230*/  @!P0 BRA `(.L_x_3) ;  /* 0x00000024000c8947 */ /* 0x001fea0003800000 */
[----:B------:R-:W0:Y:S01]  /*0240*/  LDC.64 R8, c[0x4][RZ] ;  /* 0x01000000ff087b82 */ /* 0x000e220000000a00 */
[----:B------:R-:W-:Y:S01]  /*0250*/  IMAD.MOV.U32 R0, RZ, RZ, RZ ;  /* 0x000000ffff007224 */ /* 0x000fe200078e00ff */
[----:B------:R-:W-:Y:S01]  /*0260*/  CS2R R4, SRZ ;  /* 0x0000000000047805 */ /* 0x000fe2000001ff00 */
[----:B------:R-:W-:Y:S01]  /*0270*/  IMAD.MOV.U32 R7, RZ, RZ, RZ ;  /* 0x000000ffff077224 */ /* 0x000fe200078e00ff */
[----:B------:R-:W-:Y:S01]  /*0280*/  CS2R R2, SRZ ;  /* 0x0000000000027805 */ /* 0x000fe2000001ff00 */
[----:B0-----:R-:W-:-:S07]  /*0290*/  IMAD.WIDE.U32 R8, R6, 0xc80, R8 ;  /* 0x00000c8006087825 */ /* 0x001fce00078e0008 */
.L_x_5:
[----:B------:R-:W-:-:S06]  /*02a0*/  IMAD R15, R0, 0x4, R1 ;  /* 0x00000004000f7824 */ /* 0x000fcc00078e0201 */
[----:B------:R-:W5:Y:S01]  /*02b0*/  LDL R15, [R15+0x4] ;  /* 0x000004000f0f7983 */ /* 0x000f620000100800 */
[----:B------:R-:W-:-:S05]  /*02c0*/  UMOV UR4, URZ ;  /* 0x000000ff00047c82 */ /* 0x000fca0008000000 */
.L_x_4:
[----:B-----5:R-:W-:Y:S01]  /*02d0*/  SHF.R.U32.HI R22, RZ, UR4, R15 ;  /* 0x00000004ff167c19 */ /* 0x020fe2000801160f */
[----:B------:R-:W-:-:S03]  /*02e0*/  IMAD.SHL.U32 R10, R0, 0x20, RZ ;  /* 0x00000020000a7824 */ /* 0x000fc600078e00ff */
[----:B------:R-:W-:Y:S01]  /*02f0*/  LOP3.LUT R11, R22, 0x1, RZ, 0xc0, !PT ;  /* 0x00000001160b7812 */ /* 0x000fe200078ec0ff */
[----:B------:R-:W-:-:S03]  /*0300*/  VIADD R10, R10, UR4 ;  /* 0x000000040a0a7c36 */ /* 0x000fc60008000000 */
[----:B------:R-:W-:Y:S01]  /*0310*/  ISETP.NE.U32.AND P0, PT, R11, 0x1, PT ;  /* 0x000000010b00780c */ /* 0x000fe20003f05070 */
[----:B------:R-:W-:-:S03]  /*0320*/  IMAD R11, R10, 0x5, RZ ;  /* 0x000000050a0b7824 */ /* 0x000fc600078e02ff */
[----:B------:R-:W-:Y:S01]  /*0330*/  R2P PR, R22, 0x7e ;  /* 0x0000007e16007804 */ /* 0x000fe20000000000 */
[----:B------:R-:W-:-:S08]  /*0340*/  IMAD.WIDE.U32 R10, R11, 0x4, R8 ;  /* 0x000000040b0a7825 */ /* 0x000fd000078e0008 */
[----:B------:R-:W2:Y:S04]  /*0350*/  @!P0 LDG.E R16, desc[UR8][R10.64+0x10] ;  /* 0x000010080a108981 */ /* 0x000ea8000c1e1900 */
[----:B------:R-:W3:Y:S04]  /*0360*/  @P1 LDG.E R18, desc[UR8][R10.64+0x24] ;  /* 0x000024080a121981 */ /* 0x000ee8000c1e1900 */
[----:B------:R-:W4:Y:S04]  /*0370*/  @P2 LDG.E R20, desc[UR8][R10.64+0x38] ;  /* 0x000038080a142981 */ /* 0x000f28000c1e1900 */
[----:B------:R-:W4:Y:S04]  /*0380*/  @P3 LDG.E R24, desc[UR8][R10.64+0x4c] ;  /* 0x00004c080a183981 */ /* 0x000f28000c1e1900 */
[----:B------:R-:W4:Y:S04]  /*0390*/  @P4 LDG.E R26, desc[UR8][R10.64+0x60] ;  /* 0x000060080a1a4981 */ /* 0x000f28000c1e1900 */
[----:B------:R-:W4:Y:S04]  /*03a0*/  @!P0 LDG.E R17, desc[UR8][R10.64+0x4] ;  /* 0x000004080a118981 */ /* 0x000f28000c1e1900 */
[----:B------:R-:W4:Y:S04]  /*03b0*/  @!P0 LDG.E R19, desc[UR8][R10.64+0xc] ;  /* 0x00000c080a138981 */ /* 0x000f28000c1e1900 */
[----:B------:R-:W4:Y:S04]  /*03c0*/  @P1 LDG.E R21, desc[UR8][R10.64+0x18] ;  /* 0x000018080a151981 */ /* 0x000f28000c1e1900 */
[----:B------:R-:W4:Y:S04]  /*03d0*/  @P3 LDG.E R23, desc[UR8][R10.64+0x40] ;  /* 0x000040080a173981 */ /* 0x000f28000c1e1900 */
[----:B------:R-:W4:Y:S04]  /*03e0*/  @P5 LDG.E R25, desc[UR8][R10.64+0x70] ;  /* 0x000070080a195981 */ /* 0x000f28000c1e1900 */
[----:B------:R-:W4:Y:S01]  /*03f0*/  @P6 LDG.E R28, desc[UR8][R10.64+0x88] ;  /* 0x000088080a1c6981 */ /* 0x000f22000c1e1900 */
[----:B--2---:R-:W-:-:S03]  /*0400*/  @!P0 LOP3.LUT R3, R3, R16, RZ, 0x3c, !PT ;  /* 0x0000001003038212 */ /* 0x004fc600078e3cff */
[----:B------:R-:W2:Y:S01]  /*0410*/  @!P0 LDG.E R16, desc[UR8][R10.64] ;  /* 0x000000080a108981 */ /* 0x000ea2000c1e1900 */
[----:B---3--:R-:W-:-:S03]  /*0420*/  @P1 LOP3.LUT R3, R3, R18, RZ, 0x3c, !PT ;  /* 0x0000001203031212 */ /* 0x008fc600078e3cff */
[----:B------:R-:W3:Y:S01]  /*0430*/  @!P0 LDG.E R18, desc[UR8][R10.64+0x8] ;  /* 0x000008080a128981 */ /* 0x000ee2000c1e1900 */
[----:B----4-:R-:W-:-:S03]  /*0440*/  @P2 LOP3.LUT R3, R3, R20, RZ, 0x3c, !PT ;  /* 0x0000001403032212 */ /* 0x010fc600078e3cff */
[----:B------:R-:W4:Y:S01]  /*0450*/  @P1 LDG.E R20, desc[UR8][R10.64+0x14] ;  /* 0x000014080a141981 */ /* 0x000f22000c1e1900 */
[----:B------:R-:W-:-:S03]  /*0460*/  @P3 LOP3.LUT R3, R3, R24, RZ, 0x3c, !PT ;  /* 0x0000001803033212 */ /* 0x000fc600078e3cff */
[----:B------:R-:W4:Y:S01]  /*0470*/  @P5 LDG.E R24, desc[UR8][R10.64+0x74] ;  /* 0x000074080a185981 */ /* 0x000f22000c1e1900 */
[----:B------:R-:W-:-:S03]  /*0480*/  @P4 LOP3.LUT R3, R3, R26, RZ, 0x3c, !PT ;  /* 0x0000001a03034212 */ /* 0x000fc600078e3cff */
[----:B------:R-:W4:Y:S01]  /*0490*/  @P3 LDG.E R26, desc[UR8][R10.64+0x44] ;  /* 0x000044080a1a3981 */ /* 0x000f22000c1e1900 */
[----:B------:R-:W-:-:S03]  /*04a0*/  @!P0 LOP3.LUT R4, R4, R17, RZ, 0x3c, !PT ;  /* 0x0000001104048212 */ /* 0x000fc600078e3cff */
[----:B------:R-:W4:Y:S01]  /*04b0*/  @P1 LDG.E R17, desc[UR8][R10.64+0x20] ;  /* 0x000020080a111981 */ /* 0x000f22000c1e1900 */
[----:B------:R-:W-:-:S03]  /*04c0*/  @!P0 LOP3.LUT R2, R2, R19, RZ, 0x3c, !PT ;  /* 0x0000001302028212 */ /* 0x000fc600078e3cff */
[----:B------:R-:W4:Y:S01]  /*04d0*/  @P2 LDG.E R19, desc[UR8][R10.64+0x2c] ;  /* 0x00002c080a132981 */ /* 0x000f22000c1e1900 */
[----:B------:R-:W-:-:S03]  /*04e0*/  @P1 LOP3.LUT R4, R4, R21, RZ, 0x3c, !PT ;  /* 0x0000001504041212 */ /* 0x000fc600078e3cff */
[----:B------:R-:W4:Y:S01]  /*04f0*/  @P2 LDG.E R21, desc[UR8][R10.64+0x34] ;  /* 0x000034080a152981 */ /* 0x000f22000c1e1900 */
[----:B--2---:R-:W-:-:S03]  /*0500*/  @!P0 LOP3.LUT R7, R7, R16, RZ, 0x3c, !PT ;  /* 0x0000001007078212 */ /* 0x004fc600078e3cff */
[----:B------:R-:W2:Y:S01]  /*0510*/  @P1 LDG.E R16, desc[UR8][R10.64+0x1c] ;  /* 0x00001c080a101981 */ /* 0x000ea2000c1e1900 */
[----:B---3--:R-:W-:-:S03]  /*0520*/  @!P0 LOP3.LUT R5, R5, R18, RZ, 0x3c, !PT ;  /* 0x0000001205058212 */ /* 0x008fc600078e3cff */
[----:B------:R-:W3:Y:S01]  /*0530*/  @P2 LDG.E R18, desc[UR8][R10.64+0x28] ;  /* 0x000028080a122981 */ /* 0x000ee2000c1e1900 */
[----:B----4-:R-:W-:-:S03]  /*0540*/  @P1 LOP3.LUT R7, R7, R20, RZ, 0x3c, !PT ;  /* 0x0000001407071212 */ /* 0x010fc600078e3cff */
[----:B------:R-:W4:Y:S01]  /*0550*/  @P2 LDG.E R20, desc[UR8][R10.64+0x30] ;  /* 0x000030080a142981 */ /* 0x000f22000c1e1900 */
[----:B------:R-:W-:-:S03]  /*0560*/  @P5 LOP3.LUT R3, R3, R24, RZ, 0x3c, !PT ;  /* 0x0000001803035212 */ /* 0x000fc600078e3cff */
[----:B------:R-:W4:Y:S01]  /*0570*/  @P3 LDG.E R24, desc[UR8][R10.64+0x3c] ;  /* 0x00003c080a183981 */ /* 0x000f22000c1e1900 */
[----:B------:R-:W-:-:S03]  /*0580*/  @P1 LOP3.LUT R2, R2, R17, RZ, 0x3c, !PT ;  /* 0x0000001102021212 */ /* 0x000fc600078e3cff */
[----:B------:R-:W4:Y:S01]  /*0590*/  @P3 LDG.E R17, desc[UR8][R10.64+0x48] ;  /* 0x000048080a113981 */ /* 0x000f22000c1e1900 */
[----:B------:R-:W-:-:S03]  /*05a0*/  @P2 LOP3.LUT R4, R4, R19, RZ, 0x3c, !PT ;  /* 0x0000001304042212 */ /* 0x000fc600078e3cff */
[----:B------:R-:W4:Y:S01]  /*05b0*/  @P4 LDG.E R19, desc[UR8][R10.64+0x54] ;  /* 0x000054080a134981 */ /* 0x000f22000c1e1900 */
[----:B------:R-:W-:Y:S02]  /*05c0*/  @P2 LOP3.LUT R2, R2, R21, RZ, 0x3c, !PT ;  /* 0x0000001502022212 */ /* 0x000fe400078e3cff */
[----:B------:R-:W-:Y:S01]  /*05d0*/  @P3 LOP3.LUT R4, R4, R23, RZ, 0x3c, !PT ;  /* 0x0000001704043212 */ /* 0x000fe200078e3cff */
[----:B------:R-:W4:Y:S04]  /*05e0*/  @P4 LDG.E R21, desc[UR8][R10.64+0x5c] ;  /* 0x00005c080a154981 */ /* 0x000f28000c1e1900 */
[----:B------:R-:W4:Y:S01]  /*05f0*/  @P5 LDG.E R23, desc[UR8][R10.64+0x68] ;  /* 0x000068080a175981 */ /* 0x000f22000c1e1900 */
[----:B--2---:R-:W-:-:S03]  /*0600*/  @P1 LOP3.LUT R5, R5, R16, RZ, 0x3c, !PT ;  /* 0x0000001005051212 */ /* 0x004fc600078e3cff */
[----:B------:R-:W2:Y:S01]  /*0610*/  @P4 LDG.E R16, desc[UR8][R10.64+0x50] ;  /* 0x000050080a104981 */ /* 0x000ea2000c1e1900 */
[----:B---3--:R-:W-:-:S03]  /*0620*/  @P2 LOP3.LUT R7, R7, R18, RZ, 0x3c, !PT ;  /* 0x0000001207072212 */ /* 0x008fc600078e3cff */
[----:B------:R-:W3:Y:S01]  /*0630*/  @P4 LDG.E R18, desc[UR8][R10.64+0x58] ;  /* 0x000058080a124981 */ /* 0x000ee2000c1e1900 */
[----:B----4-:R-:W-:-:S03]  /*0640*/  @P2 LOP3.LUT R5, R5, R20, RZ, 0x3c, !PT ;  /* 0x0000001405052212 */ /* 0x010fc600078e3cff */
[----:B------:R-:W4:Y:S01]  /*0650*/  @P5 LDG.E R20, desc[UR8][R10.64+0x64] ;  /* 0x000064080a145981 */ /* 0x000f22000c1e1900 */
[----:B------:R-:W-:-:S03]  /*0660*/  @P3 LOP3.LUT R7, R7, R24, RZ, 0x3c, !PT ;  /* 0x0000001807073212 */ /* 0x000fc600078e3cff */
[----:B------:R-:W4:Y:S01]  /*0670*/  @P5 LDG.E R24, desc[UR8][R10.64+0x6c] ;  /* 0x00006c080a185981 */ /* 0x000f22000c1e1900 */
[----:B------:R-:W-:Y:S02]  /*0680*/  LOP3.LUT P0, RZ, R22, 0x80, RZ, 0xc0, !PT ;  /* 0x0000008016ff7812 */ /* 0x000fe4000780c0ff */
[----:B------:R-:W-:Y:S02]  /*0690*/  @P3 LOP3.LUT R5, R5, R26, RZ, 0x3c, !PT ;  /* 0x0000001a05053212 */ /* 0x000fe400078e3cff */
[----:B------:R-:W-:Y:S02]  /*06a0*/  @P3 LOP3.LUT R2, R2, R17, RZ, 0x3c, !PT ;  /* 0x0000001102023212 */ /* 0x000fe400078e3cff */
[----:B------:R-:W4:Y:S01]  /*06b0*/  @P6 LDG.E R17, desc[UR8][R10.64+0x7c] ;  /* 0x00007c080a116981 */ /* 0x000f22000c1e1900 */
[----:B------:R-:W-:-:S03]  /*06c0*/  @P4 LOP3.LUT R4, R4, R19, RZ, 0x3c, !PT ;  /* 0x0000001304044212 */ /* 0x000fc600078e3cff */
[----:B------:R-:W4:Y:S01]  /*06d0*/  @P6 LDG.E R19, desc[UR8][R10.64+0x84] ;  /* 0x000084080a136981 */ /* 0x000f22000c1e1900 */
[----:B------:R-:W-:-:S03]  /*06e0*/  @P4 LOP3.LUT R2, R2, R21, RZ, 0x3c, !PT ;  /* 0x0000001502024212 */ /* 0x000fc600078e3cff */
[----:B------:R-:W4:Y:S01]  /*06f0*/  @P0 LDG.E R26, desc[UR8][R10.64+0x9c] ;  /* 0x00009c080a1a0981 */ /* 0x000f22000c1e1900 */
[----:B------:R-:W-:-:S03]  /*0700*/  @P5 LOP3.LUT R4, R4, R23, RZ, 0x3c, !PT ;  /* 0x0000001704045212 */ /* 0x000fc600078e3cff */
        /* <DEDUP_REMOVED lines=10> */
[----:B------:R-:W-:Y:S02]  /*07b0*/  @P5 LOP3.LUT R2, R2, R25, RZ, 0x3c, !PT ;  /* 0x0000001902025212 */ /* 0x000fe400078e3cff */
[----:B------:R-:W-:Y:S02]  /*07c0*/  @P6 LOP3.LUT R3, R3, R28, RZ, 0x3c, !PT ;  /* 0x0000001c03036212 */ /* 0x000fe400078e3cff */
[----:B------:R-:W-:Y:S02]  /*07d0*/  @P6 LOP3.LUT R4, R4, R17, RZ, 0x3c, !PT ;  /* 0x0000001104046212 */ /* 0x000fe400078e3cff */
[----:B------:R-:W-:Y:S02]  /*07e0*/  @P6 LOP3.LUT R2, R2, R19, RZ, 0x3c, !PT ;  /* 0x0000001302026212 */ /* 0x000fe400078e3cff */
[----:B------:R-:W-:Y:S02]  /*07f0*/  @P0 LOP3.LUT R3, R3, R26, RZ, 0x3c, !PT ;  /* 0x0000001a03030212 */ /* 0x000fe400078e3cff */
[----:B------:R-:W-:-:S02]  /*0800*/  @P0 LOP3.LUT R4, R4, R21, RZ, 0x3c, !PT ;  /* 0x0000001504040212 */ /* 0x000fc400078e3cff */
[----:B------:R-:W-:Y:S02]  /*0810*/  @P0 LOP3.LUT R2, R2, R23, RZ, 0x3c, !PT ;  /* 0x0000001702020212 */ /* 0x000fe400078e3cff */
[----:B--2---:R-:W-:Y:S02]  /*0820*/  @P6 LOP3.LUT R7, R7, R16, RZ, 0x3c, !PT ;  /* 0x0000001007076212 */ /* 0x004fe400078e3cff */
[----:B---3--:R-:W-:Y:S02]  /*0830*/  @P6 LOP3.LUT R5, R5, R18, RZ, 0x3c, !PT ;  /* 0x0000001205056212 */ /* 0x008fe400078e3cff */
[----:B----4-:R-:W-:Y:S02]  /*0840*/  @P0 LOP3.LUT R7, R7, R20, RZ, 0x3c, !PT ;  /* 0x0000001407070212 */ /* 0x010fe400078e3cff */
[----:B------:R-:W-:Y:S02]  /*0850*/  @P0 LOP3.LUT R5, R5, R24, RZ, 0x3c, !PT ;  /* 0x0000001805050212 */ /* 0x000fe400078e3cff */
[----:B------:R-:W-:-:S13]  /*0860*/  R2P PR, R22.B1, 0x7f ;  /* 0x0000007f16007804 */ /* 0x000fda0000001000 */
[----:B------:R-:W2:Y:S04]  /*0870*/  @P0 LDG.E R18, desc[UR8][R10.64+0xa0] ;  /* 0x0000a0080a120981 */ /* 0x000ea8000c1e1900 */
[----:B------:R-:W3:Y:S04]  /*0880*/  @P0 LDG.E R19, desc[UR8][R10.64+0xa4] ;  /* 0x0000a4080a130981 */ /* 0x000ee8000c1e1900 */
[----:B------:R-:W4:Y:S04]  /*0890*/  @P0 LDG.E R20, desc[UR8][R10.64+0xa8] ;  /* 0x0000a8080a140981 */ /* 0x000f28000c1e1900 */
[----:B------:R-:W4:Y:S04]  /*08a0*/  @P0 LDG.E R21, desc[UR8][R10.64+0xac] ;  /* 0x0000ac080a150981 */ /* 0x000f28000c1e1900 */
[----:B------:R-:W4:Y:S04]  /*08b0*/  @P0 LDG.E R24, desc[UR8][R10.64+0xb0] ;  /* 0x0000b0080a180981 */ /* 0x000f28000c1e1900 */
[----:B------:R-:W4:Y:S04]  /*08c0*/  @P1 LDG.E R16, desc[UR8][R10.64+0xbc] ;  /* 0x0000bc080a101981 */ /* 0x000f28000c1e1900 */
[----:B------:R-:W4:Y:S04]  /*08d0*/  @P1 LDG.E R26, desc[UR8][R10.64+0xb4] ;  /* 0x0000b4080a1a1981 */ /* 0x000f28000c1e1900 */
        /* <DEDUP_REMOVED lines=11> */
[----:B------:R-:W-:Y:S01]  /*0990*/  LOP3.LUT P0, RZ, R22, 0x8000, RZ, 0xc0, !PT ;  /* 0x0000800016ff7812 */ /* 0x000fe2000780c0ff */
[----:B------:R-:W4:Y:S01]  /*09a0*/  @P2 LDG.E R24, desc[UR8][R10.64+0xd8] ;  /* 0x0000d8080a182981 */ /* 0x000f22000c1e1900 */
[----:B------:R-:W-:-:S03]  /*09b0*/  @P1 LOP3.LUT R5, R5, R16, RZ, 0x3c, !PT ;  /* 0x0000001005051212 */ /* 0x000fc600078e3cff */
[----:B------:R-:W4:Y:S01]  /*09c0*/  @P2 LDG.E R22, desc[UR8][R10.64+0xd0] ;  /* 0x0000d0080a162981 */ /* 0x000f22000c1e1900 */
[----:B------:R-:W-:-:S03]  /*09d0*/  @P1 LOP3.LUT R7, R7, R26, RZ, 0x3c, !PT ;  /* 0x0000001a07071212 */ /* 0x000fc600078e3cff */
[----:B------:R-:W4:Y:S01]  /*09e0*/  @P3 LDG.E R16, desc[UR8][R10.64+0xe4] ;  /* 0x0000e4080a103981 */ /* 0x000f22000c1e1900 */
[----:B------:R-:W-:-:S03]  /*09f0*/  @P1 LOP3.LUT R4, R4, R23, RZ, 0x3c, !PT ;  /* 0x0000001704041212 */ /* 0x000fc600078e3cff */
[----:B------:R-:W4:Y:S01]  /*0a00*/  @P3 LDG.E R26, desc[UR8][R10.64+0xdc] ;  /* 0x0000dc080a1a3981 */ /* 0x000f22000c1e1900 */
[----:B------:R-:W-:-:S03]  /*0a10*/  @P1 LOP3.LUT R2, R2, R17, RZ, 0x3c, !PT ;  /* 0x0000001102021212 */ /* 0x000fc600078e3cff */
        /* <DEDUP_REMOVED lines=43> */
[----:B------:R-:W-:-:S04]  /*0cd0*/  UIADD3 UR4, UPT, UPT, UR4, 0x10, URZ ;  /* 0x0000001004047890 */ /* 0x000fc8000fffe0ff */
[----:B------:R-:W-:Y:S01]  /*0ce0*/  UISETP.NE.AND UP0, UPT, UR4, 0x20, UPT ;  /* 0x000000200400788c */ /* 0x000fe2000bf05270 */
[----:B--2---:R-:W-:Y:S02]  /*0cf0*/  @P5 LOP3.LUT R3, R3, R18, RZ, 0x3c, !PT ;  /* 0x0000001203035212 */ /* 0x004fe400078e3cff */
[----:B---3--:R-:W-:Y:S02]  /*0d00*/  @P6 LOP3.LUT R4, R4, R19, RZ, 0x3c, !PT ;  /* 0x0000001304046212 */ /* 0x008fe400078e3cff */
[----:B----4-:R-:W-:Y:S02]  /*0d10*/  @P6 LOP3.LUT R7, R7, R20, RZ, 0x3c, !PT ;  /* 0x0000001407076212 */ /* 0x010fe400078e3cff */
[----:B------:R-:W-:Y:S02]  /*0d20*/  @P6 LOP3.LUT R2, R2, R21, RZ, 0x3c, !PT ;  /* 0x0000001502026212 */ /* 0x000fe400078e3cff */
[----:B------:R-:W-:Y:S02]  /*0d30*/  @P6 LOP3.LUT R5, R5, R22, RZ, 0x3c, !PT ;  /* 0x0000001605056212 */ /* 0x000fe400078e3cff */
[----:B------:R-:W-:-:S02]  /*0d40*/  @P6 LOP3.LUT R3, R3, R16, RZ, 0x3c, !PT ;  /* 0x0000001003036212 */ /* 0x000fc400078e3cff */
[----:B------:R-:W-:Y:S02]  /*0d50*/  @P0 LOP3.LUT R7, R7, R24, RZ, 0x3c, !PT ;  /* 0x0000001807070212 */ /* 0x000fe400078e3cff */
[----:B------:R-:W-:Y:S02]  /*0d60*/  @P0 LOP3.LUT R3, R3, R28, RZ, 0x3c, !PT ;  /* 0x0000001c03030212 */ /* 0x000fe400078e3cff */
[----:B------:R-:W-:Y:S02]  /*0d70*/  @P0 LOP3.LUT R5, R5, R26, RZ, 0x3c, !PT ;  /* 0x0000001a05050212 */ /* 0x000fe400078e3cff */
[----:B------:R-:W-:Y:S02]  /*0d80*/  @P0 LOP3.LUT R2, R2, R23, RZ, 0x3c, !PT ;  /* 0x0000001702020212 */ /* 0x000fe400078e3cff */
[----:B------:R-:W-:Y:S01]  /*0d90*/  @P0 LOP3.LUT R4, R4, R17, RZ, 0x3c, !PT ;  /* 0x0000001104040212 */ /* 0x000fe200078e3cff */
[----:B------:R-:W-:Y:S06]  /*0da0*/  BRA.U UP0, `(.L_x_4) ;  /* 0xfffffff500487547 */ /* 0x000fec000b83ffff */
[----:B------:R-:W-:-:S05]  /*0db0*/  VIADD R0, R0, 0x1 ;  /* 0x0000000100007836 */ /* 0x000fca0000000000 */
[----:B------:R-:W-:-:S13]  /*0dc0*/  ISETP.NE.AND P0, PT, R0, 0x5, PT ;  /* 0x000000050000780c */ /* 0x000fda0003f05270 */
[----:B------:R-:W-:Y:S05]  /*0dd0*/  @P0 BRA `(.L_x_5) ;  /* 0xfffffff400300947 */ /* 0x000fea000383ffff */
[----:B------:R-:W-:Y:S01]  /*0de0*/  LOP3.LUT R0, R13, 0x3, RZ, 0xc0, !PT ;  /* 0x000000030d007812 */ /* 0x000fe200078ec0ff */
[----:B------:R0:W-:Y:S03]  /*0df0*/  STL [R1+0x4], R7 ;  /* 0x0000040701007387 */ /* 0x0001e60000100800 */
[----:B------:R-:W-:Y:S01]  /*0e00*/  ISETP.NE.U32.AND P0, PT, R0, 0x1, PT ;  /* 0x000000010000780c */ /* 0x000fe20003f05070 */
[----:B------:R0:W-:Y:S03]  /*0e10*/  STL.64 [R1+0x8], R4 ;  /* 0x0000080401007387 */ /* 0x0001e60000100a00 */
[----:B------:R-:W-:Y:S01]  /*0e20*/  ISETP.NE.AND.EX P0, PT, RZ, RZ, PT, P0 ;  /* 0x000000ffff00720c */ /* 0x000fe20003f05300 */
[----:B------:R0:W-:-:S12]  /*0e30*/  STL.64 [R1+0x10], R2 ;  /* 0x0000100201007387 */ /* 0x0001d80000100a00 */
[----:B0-----:R-:W-:Y:S05]  /*0e40*/  @!P0 BRA `(.L_x_3) ;  /* 0x0000001800088947 */ /* 0x001fea0003800000 */
[----:B------:R-:W-:Y:S01]  /*0e50*/  UMOV UR4, URZ ;  /* 0x000000ff00047c82 */ /* 0x000fe20008000000 */
[----:B------:R-:W-:Y:S01]  /*0e60*/  UMOV UR5, URZ ;  /* 0x000000ff00057c82 */ /* 0x000fe20008000000 */
[----:B------:R-:W-:Y:S02]  /*0e70*/  IMAD.MOV.U32 R0, RZ, RZ, RZ ;  /* 0x000000ffff007224 */ /* 0x000fe400078e00ff */
[----:B------:R-:W-:Y:S02]  /*0e80*/  IMAD.MOV.U32 R7, RZ, RZ, RZ ;  /* 0x000000ffff077224 */ /* 0x000fe400078e00ff */
[----:B------:R-:W-:Y:S02]  /*0e90*/  IMAD.U32 R4, RZ, RZ, UR4 ;  /* 0x00000004ff047e24 */ /* 0x000fe4000f8e00ff */
[----:B------:R-:W-:Y:S02]  /*0ea0*/  IMAD.U32 R5, RZ, RZ, UR5 ;  /* 0x00000005ff057e24 */ /* 0x000fe4000f8e00ff */
[----:B------:R-:W-:-:S02]  /*0eb0*/  IMAD.U32 R2, RZ, RZ, UR4 ;  /* 0x00000004ff027e24 */ /* 0x000fc4000f8e00ff */
[----:B------:R-:W-:-:S07]  /*0ec0*/  IMAD.U32 R3, RZ, RZ, UR5 ;  /* 0x00000005ff037e24 */ /* 0x000fce000f8e00ff */
.L_x_7:
[----:B------:R-:W-:-:S06]  /*0ed0*/  IMAD R15, R0, 0x4, R1 ;  /* 0x00000004000f7824 */ /* 0x000fcc00078e0201 */
[----:B------:R-:W5:Y:S01]  /*0ee0*/  LDL R15, [R15+0x4] ;  /* 0x000004000f0f7983 */ /* 0x000f620000100800 */
[----:B------:R-:W-:-:S05]  /*0ef0*/  UMOV UR4, URZ ;  /* 0x000000ff00047c82 */ /* 0x000fca0008000000 */
.L_x_6:
        /* <DEDUP_REMOVED lines=183> */
[----:B0-----:R-:W-:Y:S05]  /*1a70*/  @P0 BRA `(.L_x_3) ;  /* 0x0000000800fc0947 */ /* 0x001fea0003800000 */
        /* <DEDUP_REMOVED lines=8> */
.L_x_9:
[----:B------:R-:W-:-:S06]  /*1b00*/  IMAD R15, R0, 0x4, R1 ;  /* 0x00000004000f7824 */ /* 0x000fcc00078e0201 */
[----:B------:R-:W5:Y:S01]  /*1b10*/  LDL R15, [R15+0x4] ;  /* 0x000004000f0f7983 */ /* 0x000f620000100800 */
[----:B------:R-:W-:-:S05]  /*1b20*/  UMOV UR4, URZ ;  /* 0x000000ff00047c82 */ /* 0x000fca0008000000 */
.L_x_8:
        /* <DEDUP_REMOVED lines=177> */
[----:B------:R0:W-:Y:S04]  /*2640*/  STL [R1+0x4], R7 ;  /* 0x0000040701007387 */ /* 0x0001e80000100800 */
[----:B------:R0:W-:Y:S04]  /*2650*/  STL.64 [R1+0x8], R4 ;  /* 0x0000080401007387 */ /* 0x0001e80000100a00 */
[----:B------:R0:W-:Y:S02]  /*2660*/  STL.64 [R1+0x10], R2 ;  /* 0x0000100201007387 */ /* 0x0001e40000100a00 */
.L_x_3:
[----:B------:R-:W-:Y:S05]  /*2670*/  BSYNC.RECONVERGENT B1 ;  /* 0x0000000000017941 */ /* 0x000fea0003800200 */
.L_x_2:
[C---:B------:R-:W-:Y:S01]  /*2680*/  ISETP.GT.U32.AND P0, PT, R13.reuse, 0x3, PT ;  /* 0x000000030d00780c */ /* 0x040fe20003f04070 */
[----:B------:R-:W-:Y:S01]  /*2690*/  VIADD R6, R6, 0x1 ;  /* 0x0000000106067836 */ /* 0x000fe20000000000 */
[--C-:B------:R-:W-:Y:S02]  /*26a0*/  SHF.R.U64 R13, R13, 0x2, R14.reuse ;  /* 0x000000020d0d7819 */ /* 0x100fe4000000120e */
[----:B------:R-:W-:Y:S02]  /*26b0*/  ISETP.GT.U32.AND.EX P0, PT, R14, RZ, PT, P0 ;  /* 0x000000ff0e00720c */ /* 0x000fe40003f04100 */
[----:B------:R-:W-:-:S11]  /*26c0*/  SHF.R.U32.HI R14, RZ, 0x2, R14 ;  /* 0x00000002ff0e7819 */ /* 0x000fd6000001160e */
[----:B------:R-:W-:Y:S05]  /*26d0*/  @P0 BRA `(.L_x_10) ;  /* 0xffffffd800c40947 */ /* 0x000fea000383ffff */
.L_x_1:
[----:B------:R-:W-:Y:S05]  /*26e0*/  BSYNC.RECONVERGENT B0 ;  /* 0x0000000000007941 */ /* 0x000fea0003800200 */
.L_x_0:
[----:B------:R-:W1:Y:S02]  /*26f0*/  LDC R0, c[0x0][0x390] ;  /* 0x0000e400ff007b82 */ /* 0x000e640000000800 */
[----:B-1----:R-:W-:-:S13]  /*2700*/  ISETP.GE.AND P0, PT, R0, 0x1, PT ;  /* 0x000000010000780c */ /* 0x002fda0003f06270 */
[----:B------:R-:W-:Y:S05]  /*2710*/  @!P0 EXIT ;  /* 0x000000000000894d */ /* 0x000fea0003800000 */
[----:B------:R-:W-:Y:S01]  /*2720*/  SHF.R.U32.HI R0, RZ, 0x2, R7 ;  /* 0x00000002ff007819 */ /* 0x000fe20000011607 */
[----:B------:R-:W1:Y:S01]  /*2730*/  LDCU.64 UR6, c[0x0][0x398] ;  /* 0x00007300ff0677ac */ /* 0x000e620008000a00 */
[----:B------:R-:W-:Y:S01]  /*2740*/  SHF.R.U32.HI R9, RZ, 0x2, R4 ;  /* 0x00000002ff097819 */ /* 0x000fe20000011604 */
[----:B------:R-:W-:Y:S01]  /*2750*/  IMAD.MOV.U32 R14, RZ, RZ, R5 ;  /* 0x000000ffff0e7224 */ /* 0x000fe200078e0005 */
[----:B------:R-:W-:Y:S01]  /*2760*/  LOP3.LUT R0, R0, R7, RZ, 0x3c, !PT ;  /* 0x0000000700007212 */ /* 0x000fe200078e3cff */
[----:B------:R-:W2:Y:S01]  /*2770*/  LDCU UR4, c[0x0][0x388] ;  /* 0x00007100ff0477ac */ /* 0x000ea20008000800 */
[----:B0-----:R-:W-:Y:S01]  /*2780*/  IMAD.SHL.U32 R7, R3, 0x10, RZ ;  /* 0x0000001003077824 */ /* 0x001fe200078e00ff */
[----:B------:R-:W-:Y:S01]  /*2790*/  LOP3.LUT R9, R9, R4, RZ, 0x3c, !PT ;  /* 0x0000000409097212 */ /* 0x000fe200078e3cff */
[----:B------:R-:W-:Y:S01]  /*27a0*/  IMAD.MOV.U32 R18, RZ, RZ, RZ ;  /* 0x000000ffff127224 */ /* 0x000fe200078e00ff */
[----:B------:R-:W0:Y:S01]  /*27b0*/  LDCU UR12, c[0x0][0x390] ;  /* 0x00007200ff0c77ac */ /* 0x000e220008000800 */
[----:B------:R-:W-:-:S02]  /*27c0*/  IMAD.SHL.U32 R6, R0, 0x2, RZ ;  /* 0x0000000200067824 */ /* 0x000fc400078e00ff */
[----:B------:R-:W-:Y:S01]  /*27d0*/  IMAD.SHL.U32 R10, R9, 0x2, RZ ;  /* 0x00000002090a7824 */ /* 0x000fe200078e00ff */
[----:B------:R-:W3:Y:S01]  /*27e0*/  LDCU.64 UR10, c[0x0][0x380] ;  /* 0x00007000ff0a77ac */ /* 0x000ee20008000a00 */
[----:B------:R-:W-:Y:S01]  /*27f0*/  VIADD R5, R12, 0x1 ;  /* 0x000000010c057836 */ /* 0x000fe20000000000 */
[----:B------:R-:W-:Y:S02]  /*2800*/  LOP3.LUT R6, R0, R6, R7, 0x96, !PT ;  /* 0x0000000600067212 */ /* 0x000fe400078e9607 */
[----:B------:R-:W4:Y:S02]  /*2810*/  LDC R0, c[0x0][0x388] ;  /* 0x0000e200ff007b82 */ /* 0x000f240000000800 */
[----:B------:R-:W-:Y:S01]  /*2820*/  LOP3.LUT R8, R6, R3, RZ, 0x3c, !PT ;  /* 0x0000000306087212 */ /* 0x000fe200078e3cff */
[----:B-1----:R-:W-:Y:S02]  /*2830*/  ULOP3.LUT UR6, UR6, 0xaad26b49, URZ, 0x3c, !UPT ;  /* 0xaad26b4906067892 */ /* 0x002fe4000f8e3cff */
[----:B------:R-:W-:-:S02]  /*2840*/  ULOP3.LUT UR7, UR7, 0xf7dcefdd, URZ, 0x3c, !UPT ;  /* 0xf7dcefdd07077892 */ /* 0x000fc4000f8e3cff */
[----:B--2---:R-:W-:Y:S01]  /*2850*/  ULEA.HI UR4, UR4, UR4, URZ, 0x1 ;  /* 0x0000000404047291 */ /* 0x004fe2000f8f08ff */
[----:B------:R-:W1:Y:S01]  /*2860*/  LDC.64 R6, c[0x0][0x380] ;  /* 0x0000e000ff067b82 */ /* 0x000e620000000a00 */
[----:B------:R-:W-:Y:S01]  /*2870*/  UIMAD UR6, UR6, 0x4182bed5, URZ ;  /* 0x4182bed5060678a4 */ /* 0x000fe2000f8e02ff */
[----:B------:R-:W-:Y:S01]  /*2880*/  IMAD.SHL.U32 R4, R8, 0x10, RZ ;  /* 0x0000001008047824 */ /* 0x000fe200078e00ff */
[----:B------:R-:W-:Y:S02]  /*2890*/  UIMAD UR7, UR7, -0x658354e5, URZ ;  /* 0x9a7cab1b070778a4 */ /* 0x000fe4000f8e02ff */
[----:B------:R-:W-:Y:S02]  /*28a0*/  USHF.R.S32.HI UR5, URZ, 0x1, UR4 ;  /* 0x00000001ff057899 */ /* 0x000fe40008011404 */
[----:B------:R-:W-:Y:S01]  /*28b0*/  UIADD3 UR4, UPT, UPT, UR6, UR7, URZ ;  /* 0x0000000706047290 */ /* 0x000fe2000fffe0ff */
[----:B------:R-:W-:Y:S01]  /*28c0*/  LOP3.LUT R9, R9, R10, R4, 0x96, !PT ;  /* 0x0000000a09097212 */ /* 0x000fe200078e9604 */
[----:B------:R-:W-:-:S02]  /*28d0*/  UIADD3 UR6, UPT, UPT, UR5, 0x1, URZ ;  /* 0x0000000105067890 */ /* 0x000fc4000fffe0ff */
[----:B------:R-:W-:Y:S01]  /*28e0*/  UIADD3 UR4, UPT, UPT, UR4, 0x700053, URZ ;  /* 0x0070005304047890 */ /* 0x000fe2000fffe0ff */
[----:B------:R-:W-:Y:S01]  /*28f0*/  LOP3.LUT R10, R9, R8, RZ, 0x3c, !PT ;  /* 0x00000008090a7212 */ /* 0x000fe200078e3cff */
[----:B------:R-:W-:Y:S02]  /*2900*/  IMAD.U32 R13, RZ, RZ, UR5 ;  /* 0x00000005ff0d7e24 */ /* 0x000fe4000f8e00ff */
[----:B------:R-:W-:Y:S02]  /*2910*/  IMAD.U32 R11, RZ, RZ, UR6 ;  /* 0x00000006ff0b7e24 */ /* 0x000fe4000f8e00ff */
[----:B0--3--:R-:W-:-:S07]  /*2920*/  IMAD.U32 R9, RZ, RZ, UR4 ;  /* 0x00000004ff097e24 */ /* 0x009fce000f8e00ff */
.L_x_18:
[----:B------:R-:W-:Y:S01]  /*2930*/  SHF.R.U32.HI R15, RZ, 0x2, R14 ;  /* 0x00000002ff0f7819 */ /* 0x000fe2000001160e */
[----:B------:R-:W-:Y:S01]  /*2940*/  IMAD.SHL.U32 R4, R10, 0x10, RZ ;  /* 0x000000100a047824 */ /* 0x000fe200078e00ff */
[----:B------:R-:W-:Y:S05]  /*2950*/  YIELD ;  /* 0x0000000000007946 */ /* 0x000fea0003800000 */
[----:B------:R-:W-:Y:S01]  /*2960*/  LOP3.LUT R15, R15, R14, RZ, 0x3c, !PT ;  /* 0x0000000e0f0f7212 */ /* 0x000fe200078e3cff */
[----:B------:R-:W-:-:S04]  /*2970*/  VIADD R9, R9, 0x587c5 ;  /* 0x000587c509097836 */ /* 0x000fc80000000000 */
[----:B------:R-:W-:-:S05]  /*2980*/  IMAD.SHL.U32 R12, R15, 0x2, RZ ;  /* 0x000000020f0c7824 */ /* 0x000fca00078e00ff */
[----:B------:R-:W-:Y:S01]  /*2990*/  LOP3.LUT R15, R15, R12, R4, 0x96, !PT ;  /* 0x0000000c0f0f7212 */ /* 0x000fe200078e9604 */
[----:B------:R-:W-:-:S03]  /*29a0*/  VIADD R12, R11, 0x1 ;  /* 0x000000010b0c7836 */ /* 0x000fc60000000000 */
[----:B------:R-:W-:-:S05]  /*29b0*/  LOP3.LUT R15, R15, R10, RZ, 0x3c, !PT ;  /* 0x0000000a0f0f7212 */ /* 0x000fca00078e3cff */
[----:B------:R-:W-:-:S05]  /*29c0*/  IMAD.IADD R4, R15, 0x1, R9 ;  /* 0x000000010f047824 */ /* 0x000fca00078e0209 */
[----:B------:R-:W-:-:S04]  /*29d0*/  LOP3.LUT P2, R4, R4, 0x3, RZ, 0xc0, !PT ;  /* 0x0000000304047812 */ /* 0x000fc8000784c0ff */
[C---:B------:R-:W-:Y:S02]  /*29e0*/  ISETP.NE.AND P0, PT, R4.reuse, 0x2, PT ;  /* 0x000000020400780c */ /* 0x040fe40003f05270 */
[C---:B------:R-:W-:Y:S02]  /*29f0*/  ISETP.NE.AND P1, PT, R4.reuse, 0x3, PT ;  /* 0x000000030400780c */ /* 0x040fe40003f25270 */
[----:B------:R-:W-:Y:S01]  /*2a00*/  ISETP.NE.AND P3, PT, R4, 0x1, PT ;  /* 0x000000010400780c */ /* 0x000fe20003f65270 */
[----:B------:R-:W-:-:S04]  /*2a10*/  VIADD R4, R13, 0x1 ;  /* 0x000000010d047836 */ /* 0x000fc80000000000 */
[----:B------:R-:W-:-:S04]  /*2a20*/  @P2 IMAD.MOV R12, RZ, RZ, R11 ;  /* 0x000000ffff0c2224 */ /* 0x000fc800078e020b */
[----:B------:R-:W-:Y:S02]  /*2a30*/  @P0 IMAD.MOV R4, RZ, RZ, R13 ;  /* 0x000000ffff040224 */ /* 0x000fe400078e020d */
[----:B------:R-:W-:Y:S02]  /*2a40*/  VIADD R11, R12, 0xffffffff ;  /* 0xffffffff0c0b7836 */ /* 0x000fe40000000000 */
[----:B------:R-:W-:Y:S02]  /*2a50*/  VIADD R13, R4, 0xffffffff ;  /* 0xffffffff040d7836 */ /* 0x000fe40000000000 */
[----:B------:R-:W-:Y:S02]  /*2a60*/  @P3 IMAD.MOV R11, RZ, RZ, R12 ;  /* 0x000000ffff0b3224 */ /* 0x000fe400078e020c */
[----:B------:R-:W-:-:S03]  /*2a70*/  @P1 IMAD.MOV R13, RZ, RZ, R4 ;  /* 0x000000ffff0d1224 */ /* 0x000fc600078e0204 */
[-C--:B----4-:R-:W-:Y:S02]  /*2a80*/  ISETP.GE.AND P1, PT, R11, R0.reuse, PT ;  /* 0x000000000b00720c */ /* 0x090fe40003f26270 */
[----:B------:R-:W-:Y:S02]  /*2a90*/  ISETP.GE.AND P0, PT, R13, R0, PT ;  /* 0x000000000d00720c */ /* 0x000fe40003f06270 */
[----:B------:R-:W-:Y:S02]  /*2aa0*/  ISETP.LT.OR P1, PT, R11, RZ, P1 ;  /* 0x000000ff0b00720c */ /* 0x000fe40000f21670 */
[----:B------:R-:W-:-:S04]  /*2ab0*/  ISETP.LT.OR P0, PT, R13, RZ, P0 ;  /* 0x000000ff0d00720c */ /* 0x000fc80000701670 */
[----:B------:R-:W-:-:S13]  /*2ac0*/  PLOP3.LUT P0, PT, P0, P1, PT, 0xf8, 0x8f ;  /* 0x00000000008f781c */ /* 0x000fda0000703f70 */
[----:B------:R-:W-:Y:S05]  /*2ad0*/  @P0 EXIT ;  /* 0x000000000000094d */ /* 0x000fea0003800000 */
[----:B------:R-:W-:Y:S01]  /*2ae0*/  VIADD R17, R11, 0x1 ;  /* 0x000000010b117836 */ /* 0x000fe20000000000 */
[----:B------:R-:W-:Y:S01]  /*2af0*/  BSSY.RECONVERGENT B0, `(.L_x_11) ;  /* 0x0000034000007945 */ /* 0x000fe20003800200 */
[----:B------:R-:W-:-:S03]  /*2b00*/  IMAD.MOV.U32 R14, RZ, RZ, R2 ;  /* 0x000000ffff0e7224 */ /* 0x000fc600078e0002 */
[----:B------:R-:W-:Y:S01]  /*2b10*/  BSSY.RELIABLE B1, `(.L_x_12) ;  /* 0x000002c000017945 */ /* 0x000fe20003800100 */
[----:B------:R-:W-:Y:S01]  /*2b20*/  IMAD.MOV.U32 R2, RZ, RZ, R3 ;  /* 0x000000ffff027224 */ /* 0x000fe200078e0003 */
[----:B------:R-:W-:Y:S01]  /*2b30*/  ISETP.GE.AND P0, PT, R17, R0, PT ;  /* 0x000000001100720c */ /* 0x000fe20003f06270 */
[----:B------:R-:W-:Y:S02]  /*2b40*/  IMAD.MOV.U32 R3, RZ, RZ, R8 ;  /* 0x000000ffff037224 */ /* 0x000fe400078e0008 */
[----:B------:R-:W-:Y:S02]  /*2b50*/  IMAD.MOV.U32 R8, RZ, RZ, R10 ;  /* 0x000000ffff087224 */ /* 0x000fe400078e000a */
[----:B------:R-:W-:-:S08]  /*2b60*/  IMAD.MOV.U32 R10, RZ, RZ, R15 ;  /* 0x000000ffff0a7224 */ /* 0x000fd000078e000f */
[----:B------:R-:W-:Y:S05]  /*2b70*/  @P0 BRA `(.L_x_13) ;  /* 0x0000000000140947 */ /* 0x000fea0003800000 */
[----:B------:R-:W-:-:S04]  /*2b80*/  IMAD R17, R17, R0, R13 ;  /* 0x0000000011117224 */ /* 0x000fc800078e020d */
[----:B-1----:R-:W-:-:S06]  /*2b90*/  IMAD.WIDE.U32 R16, R17, 0x4, R6 ;  /* 0x0000000411107825 */ /* 0x002fcc00078e0006 */
[----:B------:R-:W2:Y:S02]  /*2ba0*/  LDG.E R16, desc[UR8][R16.64] ;  /* 0x0000000810107981 */ /* 0x000ea4000c1e1900 */
[----:B--2---:R-:W-:-:S13]  /*2bb0*/  ISETP.NE.AND P0, PT, R16, RZ, PT ;  /* 0x000000ff1000720c */ /* 0x004fda0003f05270 */
[----:B------:R-:W-:Y:S05]  /*2bc0*/  @P0 BRA `(.L_x_14) ;  /* 0x0000000000800947 */ /* 0x000fea0003800000 */
.L_x_13:
[----:B------:R-:W-:-:S04]  /*2bd0*/  ISETP.GT.AND P0, PT, R11, R0, PT ;  /* 0x000000000b00720c */ /* 0x000fc80003f04270 */
[----:B------:R-:W-:-:S13]  /*2be0*/  ISETP.EQ.OR P0, PT, R11, RZ, P0 ;  /* 0x000000ff0b00720c */ /* 0x000fda0000702670 */
[----:B------:R-:W-:Y:S05]  /*2bf0*/  @P0 BRA `(.L_x_15) ;  /* 0x0000000000180947 */ /* 0x000fea0003800000 */
[----:B------:R-:W-:-:S04]  /*2c00*/  VIADD R4, R11, 0xffffffff ;  /* 0xffffffff0b047836 */ /* 0x000fc80000000000 */
[----:B------:R-:W-:-:S04]  /*2c10*/  IMAD R17, R4, R0, R13 ;  /* 0x0000000004117224 */ /* 0x000fc800078e020d */
[----:B-1----:R-:W-:-:S06]  /*2c20*/  IMAD.WIDE.U32 R16, R17, 0x4, R6 ;  /* 0x0000000411107825 */ /* 0x002fcc00078e0006 */
[----:B------:R-:W2:Y:S02]  /*2c30*/  LDG.E R16, desc[UR8][R16.64] ;  /* 0x0000000810107981 */ /* 0x000ea4000c1e1900 */
[----:B--2---:R-:W-:-:S13]  /*2c40*/  ISETP.NE.AND P0, PT, R16, RZ, PT ;  /* 0x000000ff1000720c */ /* 0x004fda0003f05270 */
[----:B------:R-:W-:Y:S05]  /*2c50*/  @P0 BRA `(.L_x_14) ;  /* 0x00000000005c0947 */ /* 0x000fea0003800000 */
.L_x_15:
[----:B------:R-:W-:-:S05]  /*2c60*/  VIADD R15, R13, 0x1 ;  /* 0x000000010d0f7836 */ /* 0x000fca0000000000 */
[----:B------:R-:W-:-:S13]  /*2c70*/  ISETP.GE.AND P0, PT, R15, R0, PT ;  /* 0x000000000f00720c */ /* 0x000fda0003f06270 */
[----:B------:R-:W-:Y:S05]  /*2c80*/  @P0 BRA `(.L_x_16) ;  /* 0x0000000000200947 */ /* 0x000fea0003800000 */
[----:B------:R-:W-:-:S05]  /*2c90*/  IMAD R4, R11, R0, RZ ;  /* 0x000000000b047224 */ /* 0x000fca00078e02ff */
[----:B------:R-:W-:-:S05]  /*2ca0*/  IADD3 R4, P0, PT, R4, R13, RZ ;  /* 0x0000000d04047210 */ /* 0x000fca0007f1e0ff */
[----:B------:R-:W-:Y:S01]  /*2cb0*/  IMAD.X R15, RZ, RZ, RZ, P0 ;  /* 0x000000ffff0f7224 */ /* 0x000fe200000e06ff */
[----:B------:R-:W-:-:S04]  /*2cc0*/  LEA R16, P0, R4, UR10, 0x2 ;  /* 0x0000000a04107c11 */ /* 0x000fc8000f8010ff */
[----:B------:R-:W-:-:S05]  /*2cd0*/  LEA.HI.X R17, R4, UR11, R15, 0x2, P0 ;  /* 0x0000000b04117c11 */ /* 0x000fca00080f140f */
[----:B------:R-:W2:Y:S02]  /*2ce0*/  LDG.E R16, desc[UR8][R16.64+0x4] ;  /* 0x0000040810107981 */ /* 0x000ea4000c1e1900 */
[----:B--2---:R-:W-:-:S13]  /*2cf0*/  ISETP.NE.AND P0, PT, R16, RZ, PT ;  /* 0x000000ff1000720c */ /* 0x004fda0003f05270 */
[----:B------:R-:W-:Y:S05]  /*2d00*/  @P0 BRA `(.L_x_14) ;  /* 0x0000000000300947 */ /* 0x000fea0003800000 */
.L_x_16:
[C---:B------:R-:W-:Y:S02]  /*2d10*/  ISETP.GT.AND P1, PT, R13.reuse, R0, PT ;  /* 0x000000000d00720c */ /* 0x040fe40003f24270 */
[----:B------:R-:W-:Y:S02]  /*2d20*/  PLOP3.LUT P0, PT, PT, PT, PT, 0x80, 0x8 ;  /* 0x000000000008781c */ /* 0x000fe40003f0f070 */
[----:B------:R-:W-:-:S13]  /*2d30*/  ISETP.EQ.OR P1, PT, R13, RZ, P1 ;  /* 0x000000ff0d00720c */ /* 0x000fda0000f22670 */
[----:B------:R-:W-:Y:S05]  /*2d40*/  @P1 BREAK.RELIABLE B1 ;  /* 0x0000000000011942 */ /* 0x000fea0003800100 */
[----:B------:R-:W-:Y:S05]  /*2d50*/  @P1 BRA `(.L_x_17) ;  /* 0x0000000000341947 */ /* 0x000fea0003800000 */
[----:B------:R-:W-:-:S04]  /*2d60*/  IMAD R4, R11, R0, R13 ;  /* 0x000000000b047224 */ /* 0x000fc800078e020d */
[----:B------:R-:W-:-:S04]  /*2d70*/  VIADD R17, R4, 0xffffffff ;  /* 0xffffffff04117836 */ /* 0x000fc80000000000 */
[----:B-1----:R-:W-:-:S06]  /*2d80*/  IMAD.WIDE.U32 R16, R17, 0x4, R6 ;  /* 0x0000000411107825 */ /* 0x002fcc00078e0006 */
[----:B------:R-:W2:Y:S02]  /*2d90*/  LDG.E R16, desc[UR8][R16.64] ;  /* 0x0000000810107981 */ /* 0x000ea4000c1e1900 */
[----:B--2---:R-:W-:-:S13]  /*2da0*/  ISETP.NE.AND P1, PT, R16, RZ, PT ;  /* 0x000000ff1000720c */ /* 0x004fda0003f25270 */
[----:B------:R-:W-:Y:S05]  /*2db0*/  @!P1 BREAK.RELIABLE B1 ;  /* 0x0000000000019942 */ /* 0x000fea0003800100 */
[----:B------:R-:W-:Y:S05]  /*2dc0*/  @!P1 BRA `(.L_x_17) ;  /* 0x0000000000189947 */ /* 0x000fea0003800000 */
.L_x_14:
[----:B------:R-:W-:Y:S05]  /*2dd0*/  BSYNC.RELIABLE B1 ;  /* 0x0000000000017941 */ /* 0x000fea0003800100 */
.L_x_12:
[----:B------:R-:W-:Y:S02]  /*2de0*/  IMAD R17, R11, R0, R13 ;  /* 0x000000000b117224 */ /* 0x000fe400078e020d */
[----:B------:R-:W-:Y:S02]  /*2df0*/  IMAD.MOV.U32 R4, RZ, RZ, RZ ;  /* 0x000000ffff047224 */ /* 0x000fe400078e00ff */
[----:B-1----:R-:W-:-:S05]  /*2e00*/  IMAD.WIDE.U32 R16, R17, 0x4, R6 ;  /* 0x0000000411107825 */ /* 0x002fca00078e0006 */
[----:B------:R-:W2:Y:S02]  /*2e10*/  ATOMG.E.CAS.STRONG.GPU PT, R4, [R16], R4, R5 ;  /* 0x00000004100473a9 */ /* 0x000ea400001ee105 */
[----:B--2---:R-:W-:-:S13]  /*2e20*/  ISETP.NE.AND P0, PT, R4, RZ, PT ;  /* 0x000000ff0400720c */ /* 0x004fda0003f05270 */
.L_x_17:
[----:B------:R-:W-:Y:S05]  /*2e30*/  BSYNC.RECONVERGENT B0 ;  /* 0x0000000000007941 */ /* 0x000fea0003800200 */
.L_x_11:
[----:B------:R-:W-:-:S05]  /*2e40*/  VIADD R18, R18, 0x1 ;  /* 0x0000000112127836 */ /* 0x000fca0000000000 */
[----:B------:R-:W-:-:S13]  /*2e50*/  ISETP.LT.AND P1, PT, R18, UR12, PT ;  /* 0x0000000c12007c0c */ /* 0x000fda000bf21270 */
[----:B------:R-:W-:Y:S05]  /*2e60*/  @P0 BRA P1, `(.L_x_18) ;  /* 0xfffffff800b00947 */ /* 0x000fea000083ffff */
[----:B------:R-:W-:Y:S05]  /*2e70*/  EXIT ;  /* 0x000000000000794d */ /* 0x000fea0003800000 */
.L_x_19:
[----:B------:R-:W-:-:S00]  /*2e80*/  BRA `(.L_x_19) ;  /* 0xfffffffc00fc7947 */ /* 0x000fc0000383ffff */
[----:B------:R-:W-:-:S00]  /*2e90*/  NOP ;  /* 0x0000000000007918 */ /* 0x000fc00000000000 */
        /* <DEDUP_REMOVED lines=14> */
.L_x_20:


//--------------------- .nv.global.init           --------------------------
	.section	.nv.global.init,"aw",@progbits
	.align	4
.nv.global.init:
	.type		mrg32k3aM1SubSeq,@object
	.size		mrg32k3aM1SubSeq,(mrg32k3aM2SubSeq - mrg32k3aM1SubSeq)
mrg32k3aM1SubSeq:
        /*0000*/ 	.byte	0x0b, 0xcc, 0xee, 0x04, 0x73, 0x29, 0x8b, 0x6f, 0xf6, 0x53, 0x03, 0xf6, 0x23, 0xf6, 0xea, 0xda
        /* <DEDUP_REMOVED lines=125> */
	.type		mrg32k3aM2SubSeq,@object
	.size		mrg32k3aM2SubSeq,(mrg32k3aM1 - mrg32k3aM2SubSeq)
mrg32k3aM2SubSeq:
        /* <DEDUP_REMOVED lines=126> */
	.type		mrg32k3aM1,@object
	.size		mrg32k3aM1,(mrg32k3aM1Seq - mrg32k3aM1)
mrg32k3aM1:
        /* <DEDUP_REMOVED lines=144> */
	.type		mrg32k3aM1Seq,@object
	.size		mrg32k3aM1Seq,(mrg32k3aM2 - mrg32k3aM1Seq)
mrg32k3aM1Seq:
        /* <DEDUP_REMOVED lines=144> */
	.type		mrg32k3aM2,@object
	.size		mrg32k3aM2,(mrg32k3aM2Seq - mrg32k3aM2)
mrg32k3aM2:
        /* <DEDUP_REMOVED lines=144> */
	.type		mrg32k3aM2Seq,@object
	.size		mrg32k3aM2Seq,(precalc_xorwow_matrix - mrg32k3aM2Seq)
mrg32k3aM2Seq:
        /* <DEDUP_REMOVED lines=144> */
	.type		precalc_xorwow_matrix,@object
	.size		precalc_xorwow_matrix,(precalc_xorwow_offset_matrix - precalc_xorwow_matrix)
precalc_xorwow_matrix:
        /* <DEDUP_REMOVED lines=6400> */
	.type		precalc_xorwow_offset_matrix,@object
	.size		precalc_xorwow_offset_matrix,(.L_1 - precalc_xorwow_offset_matrix)
precalc_xorwow_offset_matrix:
        /* <DEDUP_REMOVED lines=6400> */
.L_1:


//--------------------- .nv.shared.reserved.0     --------------------------
	.section	.nv.shared.reserved.0,"aw",@nobits
	.weak		__nv_reservedSMEM_offset_0_alias
	.size		__nv_reservedSMEM_offset_0_alias, 0, 64
	.other		__nv_reservedSMEM_offset_0_alias,@"STO_CUDA_RESERVED_SHARED STV_DEFAULT"
__nv_reservedSMEM_offset_0_alias:
	.zero		0
	.zero		64


//--------------------- .nv.constant0._Z10dla_kernelPiiiim --------------------------
	.section	.nv.constant0._Z10dla_kernelPiiiim,"a",@progbits
	.sectionflags	@""
	.align	4
.nv.constant0._Z10dla_kernelPiiiim:
	.zero		928


//--------------------- SYMBOLS --------------------------

	.type		.nv.reservedSmem.offset0,@object
	.size		.nv.reservedSmem.offset0,0x4
